	.target	sm_90a

	.elftype	@"ET_EXEC"


//--------------------- .note.nv.tkinfo           --------------------------
	.section	.note.nv.tkinfo,"",@"SHT_NOTE"
	.sectionflags	@"SHF_NOTE_NV_TKINFO"
	.tkinfo
        /*0018*/ 	.word	0x00000002
        /*0030*/ 	.string	""
        /*0030*/ 	.string	"ptxas"
        /*0030*/ 	.string	"Cuda compilation tools, release 13.0, V13.0.88"
        /*0030*/ 	.string	"Build cuda_13.0.r13.0/compiler.36424714_0"
        /*0030*/ 	.string	"-arch sm_90a -m 64 "



//--------------------- .note.nv.cuinfo           --------------------------
	.section	.note.nv.cuinfo,"",@"SHT_NOTE"
	.sectionflags	@"SHF_NOTE_NV_CUINFO"
        /*0018*/ 	.short	0x0002
        /*001a*/ 	.short	0x005a
        /*001c*/ 	.short	0x0082
	.zero		2


//--------------------- .nv.info                  --------------------------
	.section	.nv.info,"",@"SHT_CUDA_INFO"
	.align	4


	//----- nvinfo : EIATTR_REGCOUNT
	.align		4
        /*0000*/ 	.byte	0x04, 0x2f
        /*0002*/ 	.short	(.L_15 - .L_14)
	.align		4
.L_14:
        /*0004*/ 	.word	index@(_ZN7cutlass13device_kernelINS_4gemm6kernel13GemmUniversalIN4cute5tupleIJiiiiEEENS1_10collective13CollectiveMmaINS1_34MainloopSm90TmaGmmaWarpSpecializedILi14ENS5_IJNS4_1CILi1EEENSA_ILi8EEESB_EEENS1_32KernelTmaWarpSpecializedPingpongEEENS5_IJNSA_ILi64EEESG_SG_EEENS_10bfloat16_tENS5_IJlSB_lEEESI_SJ_NS4_8TiledMMAINS4_8MMA_AtomIJNS4_4SM904GMMA27MMA_64x64x16_F32BF16BF16_SSILNSN_5MajorE0ELSP_0ELNSN_7ScaleInE1ELSQ_1EEEEEENS4_6LayoutINS5_IJSB_SB_SB_EEENS5_IJNSA_ILi0EEESV_SV_EEEEENS5_IJNS4_10UnderscoreESY_SY_EEEEENS4_23SM90_TMA_LOAD_MULTICASTENS4_14ComposedLayoutINS4_7SwizzleILi3ELi4ELi3EEENS4_18smem_ptr_flag_bitsILi16EEENST_INS5_IJSC_SG_EEENS5_IJSG_SB_EEEEEEEvNS4_8identityENS4_13SM90_TMA_LOADES1A_vS1B_EENS_8epilogue10collective6detail29Sm90TmaWarpSpecializedAdapterINS1F_15DefaultEpilogueISI_SJ_SJ_NS1E_6thread17LinearCombinationISI_Li1EffLNS1J_9ScaleType4KindE0ELNS_15FloatRoundStyleE2ESI_EENS1_15EpilogueDefaultEEEEEvvEEEEvNT_6ParamsE)
        /*0008*/ 	.word	0x000000a8


	//----- nvinfo : EIATTR_FRAME_SIZE
	.align		4
.L_15:
        /*000c*/ 	.byte	0x04, 0x11
        /*000e*/ 	.short	(.L_17 - .L_16)
	.align		4
.L_16:
        /*0010*/ 	.word	index@(_ZN7cutlass13device_kernelINS_4gemm6kernel13GemmUniversalIN4cute5tupleIJiiiiEEENS1_10collective13CollectiveMmaINS1_34MainloopSm90TmaGmmaWarpSpecializedILi14ENS5_IJNS4_1CILi1EEENSA_ILi8EEESB_EEENS1_32KernelTmaWarpSpecializedPingpongEEENS5_IJNSA_ILi64EEESG_SG_EEENS_10bfloat16_tENS5_IJlSB_lEEESI_SJ_NS4_8TiledMMAINS4_8MMA_AtomIJNS4_4SM904GMMA27MMA_64x64x16_F32BF16BF16_SSILNSN_5MajorE0ELSP_0ELNSN_7ScaleInE1ELSQ_1EEEEEENS4_6LayoutINS5_IJSB_SB_SB_EEENS5_IJNSA_ILi0EEESV_SV_EEEEENS5_IJNS4_10UnderscoreESY_SY_EEEEENS4_23SM90_TMA_LOAD_MULTICASTENS4_14ComposedLayoutINS4_7SwizzleILi3ELi4ELi3EEENS4_18smem_ptr_flag_bitsILi16EEENST_INS5_IJSC_SG_EEENS5_IJSG_SB_EEEEEEEvNS4_8identityENS4_13SM90_TMA_LOADES1A_vS1B_EENS_8epilogue10collective6detail29Sm90TmaWarpSpecializedAdapterINS1F_15DefaultEpilogueISI_SJ_SJ_NS1E_6thread17LinearCombinationISI_Li1EffLNS1J_9ScaleType4KindE0ELNS_15FloatRoundStyleE2ESI_EENS1_15EpilogueDefaultEEEEEvvEEEEvNT_6ParamsE)
        /*0014*/ 	.word	0x00000008


	//----- nvinfo : EIATTR_MIN_STACK_SIZE
	.align		4
.L_17:
        /*0018*/ 	.byte	0x04, 0x12
        /*001a*/ 	.short	(.L_19 - .L_18)
	.align		4
.L_18:
        /*001c*/ 	.word	index@(_ZN7cutlass13device_kernelINS_4gemm6kernel13GemmUniversalIN4cute5tupleIJiiiiEEENS1_10collective13CollectiveMmaINS1_34MainloopSm90TmaGmmaWarpSpecializedILi14ENS5_IJNS4_1CILi1EEENSA_ILi8EEESB_EEENS1_32KernelTmaWarpSpecializedPingpongEEENS5_IJNSA_ILi64EEESG_SG_EEENS_10bfloat16_tENS5_IJlSB_lEEESI_SJ_NS4_8TiledMMAINS4_8MMA_AtomIJNS4_4SM904GMMA27MMA_64x64x16_F32BF16BF16_SSILNSN_5MajorE0ELSP_0ELNSN_7ScaleInE1ELSQ_1EEEEEENS4_6LayoutINS5_IJSB_SB_SB_EEENS5_IJNSA_ILi0EEESV_SV_EEEEENS5_IJNS4_10UnderscoreESY_SY_EEEEENS4_23SM90_TMA_LOAD_MULTICASTENS4_14ComposedLayoutINS4_7SwizzleILi3ELi4ELi3EEENS4_18smem_ptr_flag_bitsILi16EEENST_INS5_IJSC_SG_EEENS5_IJSG_SB_EEEEEEEvNS4_8identityENS4_13SM90_TMA_LOADES1A_vS1B_EENS_8epilogue10collective6detail29Sm90TmaWarpSpecializedAdapterINS1F_15DefaultEpilogueISI_SJ_SJ_NS1E_6thread17LinearCombinationISI_Li1EffLNS1J_9ScaleType4KindE0ELNS_15FloatRoundStyleE2ESI_EENS1_15EpilogueDefaultEEEEEvvEEEEvNT_6ParamsE)
        /*0020*/ 	.word	0x00000008
.L_19:


//--------------------- .nv.compat                --------------------------
	.section	.nv.compat,"",@"SHT_CUDA_COMPAT_INFO"
	.align	4
        /*0000*/ 	.byte	0x02, 0x09, 0x01, 0x00, 0x02, 0x02, 0x04, 0x00, 0x02, 0x05, 0x05, 0x00, 0x03, 0x07, 0x01, 0x01
        /*0010*/ 	.byte	0x02, 0x03, 0x01, 0x00, 0x02, 0x06, 0x01, 0x00, 0x04, 0x0b, 0x08, 0x00, 0x00, 0x00, 0x00, 0x00
        /*0020*/ 	.byte	0x00, 0x00, 0x00, 0x00


//--------------------- .nv.info._ZN7cutlass13device_kernelINS_4gemm6kernel13GemmUniversalIN4cute5tupleIJiiiiEEENS1_10collective13CollectiveMmaINS1_34MainloopSm90TmaGmmaWarpSpecializedILi14ENS5_IJNS4_1CILi1EEENSA_ILi8EEESB_EEENS1_32KernelTmaWarpSpecializedPingpongEEENS5_IJNSA_ILi64EEESG_SG_EEENS_10bfloat16_tENS5_IJlSB_lEEESI_SJ_NS4_8TiledMMAINS4_8MMA_AtomIJNS4_4SM904GMMA27MMA_64x64x16_F32BF16BF16_SSILNSN_5MajorE0ELSP_0ELNSN_7ScaleInE1ELSQ_1EEEEEENS4_6LayoutINS5_IJSB_SB_SB_EEENS5_IJNSA_ILi0EEESV_SV_EEEEENS5_IJNS4_10UnderscoreESY_SY_EEEEENS4_23SM90_TMA_LOAD_MULTICASTENS4_14ComposedLayoutINS4_7SwizzleILi3ELi4ELi3EEENS4_18smem_ptr_flag_bitsILi16EEENST_INS5_IJSC_SG_EEENS5_IJSG_SB_EEEEEEEvNS4_8identityENS4_13SM90_TMA_LOADES1A_vS1B_EENS_8epilogue10collective6detail29Sm90TmaWarpSpecializedAdapterINS1F_15DefaultEpilogueISI_SJ_SJ_NS1E_6thread17LinearCombinationISI_Li1EffLNS1J_9ScaleType4KindE0ELNS_15FloatRoundStyleE2ESI_EENS1_15EpilogueDefaultEEEEEvvEEEEvNT_6ParamsE --------------------------
	.section	.nv.info._ZN7cutlass13device_kernelINS_4gemm6kernel13GemmUniversalIN4cute5tupleIJiiiiEEENS1_10collective13CollectiveMmaINS1_34MainloopSm90TmaGmmaWarpSpecializedILi14ENS5_IJNS4_1CILi1EEENSA_ILi8EEESB_EEENS1_32KernelTmaWarpSpecializedPingpongEEENS5_IJNSA_ILi64EEESG_SG_EEENS_10bfloat16_tENS5_IJlSB_lEEESI_SJ_NS4_8TiledMMAINS4_8MMA_AtomIJNS4_4SM904GMMA27MMA_64x64x16_F32BF16BF16_SSILNSN_5MajorE0ELSP_0ELNSN_7ScaleInE1ELSQ_1EEEEEENS4_6LayoutINS5_IJSB_SB_SB_EEENS5_IJNSA_ILi0EEESV_SV_EEEEENS5_IJNS4_10UnderscoreESY_SY_EEEEENS4_23SM90_TMA_LOAD_MULTICASTENS4_14ComposedLayoutINS4_7SwizzleILi3ELi4ELi3EEENS4_18smem_ptr_flag_bitsILi16EEENST_INS5_IJSC_SG_EEENS5_IJSG_SB_EEEEEEEvNS4_8identityENS4_13SM90_TMA_LOADES1A_vS1B_EENS_8epilogue10collective6detail29Sm90TmaWarpSpecializedAdapterINS1F_15DefaultEpilogueISI_SJ_SJ_NS1E_6thread17LinearCombinationISI_Li1EffLNS1J_9ScaleType4KindE0ELNS_15FloatRoundStyleE2ESI_EENS1_15EpilogueDefaultEEEEEvvEEEEvNT_6ParamsE,"",@"SHT_CUDA_INFO"
	.sectionflags	@""
	.align	4


	//----- nvinfo : EIATTR_CUDA_API_VERSION
	.align		4
        /*0000*/ 	.byte	0x04, 0x37
        /*0002*/ 	.short	(.L_21 - .L_20)
.L_20:
        /*0004*/ 	.word	0x00000082


	//----- nvinfo : EIATTR_KPARAM_INFO
	.align		4
.L_21:
        /*0008*/ 	.byte	0x04, 0x17
        /*000a*/ 	.short	(.L_23 - .L_22)
.L_22:
        /*000c*/ 	.word	0x00000000
        /*0010*/ 	.short	0x0000
        /*0012*/ 	.short	0x0070
        /*0014*/ 	.byte	0x00, 0xf0, 0x01, 0x10


	//----- nvinfo : EIATTR_SPARSE_MMA_MASK
	.align		4
.L_23:
        /*0018*/ 	.byte	0x03, 0x50
        /*001a*/ 	.short	0x0000


	//----- nvinfo : EIATTR_MAXREG_COUNT
	.align		4
        /*001c*/ 	.byte	0x03, 0x1b
        /*001e*/ 	.short	0x00a8


	//----- nvinfo : EIATTR_NUM_BARRIERS
	.align		4
        /*0020*/ 	.byte	0x02, 0x4c
        /*0022*/ 	.byte	0x01
	.zero		1


	//----- nvinfo : EIATTR_EXTERNS
	.align		4
        /*0024*/ 	.byte	0x04, 0x0f
        /*0026*/ 	.short	(.L_25 - .L_24)


	//   ....[0]....
	.align		4
.L_24:
        /*0028*/ 	.word	index@(__assertfail)


	//----- nvinfo : EIATTR_ANNOTATIONS
	.align		4
.L_25:
        /*002c*/ 	.byte	0x04, 0x55
        /*002e*/ 	.short	(.L_27 - .L_26)


	//   ....[0]....
.L_26:
        /*0030*/ 	.word	0x00000001
        /*0034*/ 	.byte	0xb0, 0x0e, 0x00, 0x00, 0x01, 0x00, 0x00, 0x00, 0x70, 0x46, 0x00, 0x00, 0x01, 0x00, 0x00, 0x00
        /*0044*/ 	.byte	0xf0, 0x52, 0x00, 0x00


	//----- nvinfo : EIATTR_MERCURY_ISA_VERSION
	.align		4
.L_27:
        /*0048*/ 	.byte	0x03, 0x5f
        /*004a*/ 	.short	0x0101


	//----- nvinfo : EIATTR_INT_WARP_WIDE_INSTR_OFFSETS
	.align		4
        /*004c*/ 	.byte	0x04, 0x31
        /*004e*/ 	.short	(.L_29 - .L_28)


	//   ....[0]....
.L_28:
        /*0050*/ 	.word	0x00000600


	//   ....[1]....
        /*0054*/ 	.word	0x00000640


	//   ....[2]....
        /*0058*/ 	.word	0x00000780


	//   ....[3]....
        /*005c*/ 	.word	0x00000790


	//   ....[4]....
        /*0060*/ 	.word	0x000007b0


	//   ....[5]....
        /*0064*/ 	.word	0x000007d0


	//   ....[6]....
        /*0068*/ 	.word	0x00000880


	//   ....[7]....
        /*006c*/ 	.word	0x000008d0


	//----- nvinfo : EIATTR_COOP_GROUP_MASK_REGIDS
	.align		4
.L_29:
        /*0070*/ 	.byte	0x04, 0x29
        /*0072*/ 	.short	(.L_31 - .L_30)


	//   ....[0]....
.L_30:
        /*0074*/ 	.word	0xffffffff


	//   ....[1]....
        /*0078*/ 	.word	0xffffffff


	//   ....[2]....
        /*007c*/ 	.word	0xffffffff


	//   ....[3]....
        /*0080*/ 	.word	0xffffffff


	//   ....[4]....
        /*0084*/ 	.word	0xffffffff


	//   ....[5]....
        /*0088*/ 	.word	0xffffffff


	//   ....[6]....
        /*008c*/ 	.word	0xffffffff


	//----- nvinfo : EIATTR_COOP_GROUP_INSTR_OFFSETS
	.align		4
.L_31:
        /*0090*/ 	.byte	0x04, 0x28
        /*0092*/ 	.short	(.L_33 - .L_32)


	//   ....[0]....
.L_32:
        /*0094*/ 	.word	0x00000070


	//   ....[1]....
        /*0098*/ 	.word	0x00000080


	//   ....[2]....
        /*009c*/ 	.word	0x00000140


	//   ....[3]....
        /*00a0*/ 	.word	0x00000440


	//   ....[4]....
        /*00a4*/ 	.word	0x00000480


	//   ....[5]....
        /*00a8*/ 	.word	0x00000920


	//   ....[6]....
        /*00ac*/ 	.word	0x00000a50


	//----- nvinfo : EIATTR_REG_RECONFIG
	.align		4
.L_33:
        /*00b0*/ 	.byte	0x01, 0x54
	.zero		2


	//----- nvinfo : EIATTR_SYSCALL_OFFSETS
	.align		4
        /*00b4*/ 	.byte	0x04, 0x46
        /*00b6*/ 	.short	(.L_35 - .L_34)


	//   ....[0]....
.L_34:
        /*00b8*/ 	.word	0x00001970


	//----- nvinfo : EIATTR_MBARRIER_INSTR_OFFSETS
	.align		4
.L_35:
        /*00bc*/ 	.byte	0x04, 0x39
        /*00be*/ 	.short	(.L_37 - .L_36)


	//   ....[0]....
.L_36:
        /*00c0*/ 	.word	0x00000260
        /*00c4*/ 	.word	0x000000ff
        /*00c8*/ 	.word	0x00000000
        /*00cc*/ 	.short	0x0100
        /*00ce*/ 	.byte	0x08
	.zero		1


	//   ....[1]....
        /*00d0*/ 	.word	0x00000270
        /*00d4*/ 	.word	0x000000ff
        /*00d8*/ 	.word	0x00000070
        /*00dc*/ 	.short	0x0100
        /*00de*/ 	.byte	0x08
	.zero		1


	//   ....[2]....
        /*00e0*/ 	.word	0x00000280
        /*00e4*/ 	.word	0x000000ff
        /*00e8*/ 	.word	0x00000008
        /*00ec*/ 	.short	0x0100
        /*00ee*/ 	.byte	0x08
	.zero		1


	//   ....[3]....
        /*00f0*/ 	.word	0x00000290
        /*00f4*/ 	.word	0x000000ff
        /*00f8*/ 	.word	0x00000078
        /*00fc*/ 	.short	0x0100
        /*00fe*/ 	.byte	0x08
	.zero		1


	//   ....[4]....
        /*0100*/ 	.word	0x000002a0
        /*0104*/ 	.word	0x000000ff
        /*0108*/ 	.word	0x00000010
        /*010c*/ 	.short	0x0100
        /*010e*/ 	.byte	0x08
	.zero		1


	//   ....[5]....
        /*0110*/ 	.word	0x000002b0
        /*0114*/ 	.word	0x000000ff
        /*0118*/ 	.word	0x00000080
        /*011c*/ 	.short	0x0100
        /*011e*/ 	.byte	0x08
	.zero		1


	//   ....[6]....
        /*0120*/ 	.word	0x000002c0
        /*0124*/ 	.word	0x000000ff
        /*0128*/ 	.word	0x00000018
        /*012c*/ 	.short	0x0100
        /*012e*/ 	.byte	0x08
	.zero		1


	//   ....[7]....
        /*0130*/ 	.word	0x000002d0
        /*0134*/ 	.word	0x000000ff
        /*0138*/ 	.word	0x00000088
        /*013c*/ 	.short	0x0100
        /*013e*/ 	.byte	0x08
	.zero		1


	//   ....[8]....
        /*0140*/ 	.word	0x000002e0
        /*0144*/ 	.word	0x000000ff
        /*0148*/ 	.word	0x00000020
        /*014c*/ 	.short	0x0100
        /*014e*/ 	.byte	0x08
	.zero		1


	//   ....[9]....
        /*0150*/ 	.word	0x000002f0
        /*0154*/ 	.word	0x000000ff
        /*0158*/ 	.word	0x00000090
        /*015c*/ 	.short	0x0100
        /*015e*/ 	.byte	0x08
	.zero		1


	//   ....[10]....
        /*0160*/ 	.word	0x00000300
        /*0164*/ 	.word	0x000000ff
        /*0168*/ 	.word	0x00000028
        /*016c*/ 	.short	0x0100
        /*016e*/ 	.byte	0x08
	.zero		1


	//   ....[11]....
        /*0170*/ 	.word	0x00000310
        /*0174*/ 	.word	0x000000ff
        /*0178*/ 	.word	0x00000098
        /*017c*/ 	.short	0x0100
        /*017e*/ 	.byte	0x08
	.zero		1


	//   ....[12]....
        /*0180*/ 	.word	0x00000320
        /*0184*/ 	.word	0x000000ff
        /*0188*/ 	.word	0x00000030
        /*018c*/ 	.short	0x0100
        /*018e*/ 	.byte	0x08
	.zero		1


	//   ....[13]....
        /*0190*/ 	.word	0x00000330
        /*0194*/ 	.word	0x000000ff
        /*0198*/ 	.word	0x000000a0
        /*019c*/ 	.short	0x0100
        /*019e*/ 	.byte	0x08
	.zero		1


	//   ....[14]....
        /*01a0*/ 	.word	0x00000340
        /*01a4*/ 	.word	0x000000ff
        /*01a8*/ 	.word	0x00000038
        /*01ac*/ 	.short	0x0100
        /*01ae*/ 	.byte	0x08
	.zero		1


	//   ....[15]....
        /*01b0*/ 	.word	0x00000350
        /*01b4*/ 	.word	0x000000ff
        /*01b8*/ 	.word	0x000000a8
        /*01bc*/ 	.short	0x0100
        /*01be*/ 	.byte	0x08
	.zero		1


	//   ....[16]....
        /*01c0*/ 	.word	0x00000360
        /*01c4*/ 	.word	0x000000ff
        /*01c8*/ 	.word	0x00000040
        /*01cc*/ 	.short	0x0100
        /*01ce*/ 	.byte	0x08
	.zero		1


	//   ....[17]....
        /*01d0*/ 	.word	0x00000370
        /*01d4*/ 	.word	0x000000ff
        /*01d8*/ 	.word	0x000000b0
        /*01dc*/ 	.short	0x0100
        /*01de*/ 	.byte	0x08
	.zero		1


	//   ....[18]....
        /*01e0*/ 	.word	0x00000380
        /*01e4*/ 	.word	0x000000ff
        /*01e8*/ 	.word	0x00000048
        /*01ec*/ 	.short	0x0100
        /*01ee*/ 	.byte	0x08
	.zero		1


	//   ....[19]....
        /*01f0*/ 	.word	0x00000390
        /*01f4*/ 	.word	0x000000ff
        /*01f8*/ 	.word	0x000000b8
        /*01fc*/ 	.short	0x0100
        /*01fe*/ 	.byte	0x08
	.zero		1


	//   ....[20]....
        /*0200*/ 	.word	0x000003a0
        /*0204*/ 	.word	0x000000ff
        /*0208*/ 	.word	0x00000050
        /*020c*/ 	.short	0x0100
        /*020e*/ 	.byte	0x08
	.zero		1


	//   ....[21]....
        /*0210*/ 	.word	0x000003b0
        /*0214*/ 	.word	0x000000ff
        /*0218*/ 	.word	0x000000c0
        /*021c*/ 	.short	0x0100
        /*021e*/ 	.byte	0x08
	.zero		1


	//   ....[22]....
        /*0220*/ 	.word	0x000003c0
        /*0224*/ 	.word	0x000000ff
        /*0228*/ 	.word	0x00000058
        /*022c*/ 	.short	0x0100
        /*022e*/ 	.byte	0x08
	.zero		1


	//   ....[23]....
        /*0230*/ 	.word	0x000003d0
        /*0234*/ 	.word	0x000000ff
        /*0238*/ 	.word	0x000000c8
        /*023c*/ 	.short	0x0100
        /*023e*/ 	.byte	0x08
	.zero		1


	//   ....[24]....
        /*0240*/ 	.word	0x000003e0
        /*0244*/ 	.word	0x000000ff
        /*0248*/ 	.word	0x00000060
        /*024c*/ 	.short	0x0100
        /*024e*/ 	.byte	0x08
	.zero		1


	//   ....[25]....
        /*0250*/ 	.word	0x000003f0
        /*0254*/ 	.word	0x000000ff
        /*0258*/ 	.word	0x000000d0
        /*025c*/ 	.short	0x0100
        /*025e*/ 	.byte	0x08
	.zero		1


	//   ....[26]....
        /*0260*/ 	.word	0x00000400
        /*0264*/ 	.word	0x000000ff
        /*0268*/ 	.word	0x00000068
        /*026c*/ 	.short	0x0100
        /*026e*/ 	.byte	0x08
	.zero		1


	//   ....[27]....
        /*0270*/ 	.word	0x00000410
        /*0274*/ 	.word	0x000000ff
        /*0278*/ 	.word	0x000000d8
        /*027c*/ 	.short	0x0100
        /*027e*/ 	.byte	0x08
	.zero		1


	//   ....[28]....
        /*0280*/ 	.word	0x00000900
        /*0284*/ 	.word	0x000000ff
        /*0288*/ 	.word	0x00000110
        /*028c*/ 	.short	0x0100
        /*028e*/ 	.byte	0x08
	.zero		1


	//   ....[29]....
        /*0290*/ 	.word	0x000009a0
        /*0294*/ 	.word	0x000000ff
        /*0298*/ 	.word	0x00000118
        /*029c*/ 	.short	0x0100
        /*029e*/ 	.byte	0x08
	.zero		1


	//   ....[30]....
        /*02a0*/ 	.word	0x000009d0
        /*02a4*/ 	.word	0x000000ff
        /*02a8*/ 	.word	0x000000f0
        /*02ac*/ 	.short	0x0100
        /*02ae*/ 	.byte	0x09
	.zero		1


	//   ....[31]....
        /*02b0*/ 	.word	0x000009e0
        /*02b4*/ 	.word	0x000000ff
        /*02b8*/ 	.word	0x000000f8
        /*02bc*/ 	.short	0x0100
        /*02be*/ 	.byte	0x09
	.zero		1


	//   ....[32]....
        /*02c0*/ 	.word	0x000009f0
        /*02c4*/ 	.word	0x000000ff
        /*02c8*/ 	.word	0x00000100
        /*02cc*/ 	.short	0x0100
        /*02ce*/ 	.byte	0x09
	.zero		1


	//   ....[33]....
        /*02d0*/ 	.word	0x00000a00
        /*02d4*/ 	.word	0x000000ff
        /*02d8*/ 	.word	0x00000108
        /*02dc*/ 	.short	0x0100
        /*02de*/ 	.byte	0x09
	.zero		1


	//   ....[34]....
        /*02e0*/ 	.word	0x00001850
        /*02e4*/ 	.word	0x0000003e
        /*02e8*/ 	.word	0x00000000
        /*02ec*/ 	.short	0x010a
        /*02ee*/ 	.byte	0x2a
	.zero		1


	//   ....[35]....
        /*02f0*/ 	.word	0x000019f0
        /*02f4*/ 	.word	0x00000003
        /*02f8*/ 	.word	0x00000000
        /*02fc*/ 	.short	0x010a
        /*02fe*/ 	.byte	0x3f
	.zero		1


	//   ....[36]....
        /*0300*/ 	.word	0x00001a30
        /*0304*/ 	.word	0x00000003
        /*0308*/ 	.word	0x00000000
        /*030c*/ 	.short	0x010a
        /*030e*/ 	.byte	0x3f
	.zero		1


	//   ....[37]....
        /*0310*/ 	.word	0x00001d30
        /*0314*/ 	.word	0x000000ff
        /*0318*/ 	.word	0x00000000
        /*031c*/ 	.short	0x010a
        /*031e*/ 	.byte	0x04
	.zero		1


	//   ....[38]....
        /*0320*/ 	.word	0x00001d70
        /*0324*/ 	.word	0x000000ff
        /*0328*/ 	.word	0x00000000
        /*032c*/ 	.short	0x010a
        /*032e*/ 	.byte	0x04
	.zero		1


	//   ....[39]....
        /*0330*/ 	.word	0x00001fd0
        /*0334*/ 	.word	0x00000005
        /*0338*/ 	.word	0x00000000
        /*033c*/ 	.short	0x0101
        /*033e*/ 	.byte	0x3f
	.zero		1


	//   ....[40]....
        /*0340*/ 	.word	0x000020d0
        /*0344*/ 	.word	0x0000003f
        /*0348*/ 	.word	0x00000000
        /*034c*/ 	.short	0x0101
        /*034e*/ 	.byte	0x2f
	.zero		1


	//   ....[41]....
        /*0350*/ 	.word	0x000021f0
        /*0354*/ 	.word	0x00000000
        /*0358*/ 	.word	0x00000000
        /*035c*/ 	.short	0x0101
        /*035e*/ 	.byte	0x3f
	.zero		1


	//   ....[42]....
        /*0360*/ 	.word	0x000022b0
        /*0364*/ 	.word	0x0000003e
        /*0368*/ 	.word	0x00000010
        /*036c*/ 	.short	0x010a
        /*036e*/ 	.byte	0x2a
	.zero		1


	//   ....[43]....
        /*0370*/ 	.word	0x00004690
        /*0374*/ 	.word	0x00000041
        /*0378*/ 	.word	0x00000000
        /*037c*/ 	.short	0x0101
        /*037e*/ 	.byte	0x2f
	.zero		1


	//   ....[44]....
        /*0380*/ 	.word	0x00005030
        /*0384*/ 	.word	0x0000000c
        /*0388*/ 	.word	0x00000070
        /*038c*/ 	.short	0x010a
        /*038e*/ 	.byte	0x3f
	.zero		1


	//   ....[45]....
        /*0390*/ 	.word	0x00005480
        /*0394*/ 	.word	0x00000004
        /*0398*/ 	.word	0x00000118
        /*039c*/ 	.short	0x0101
        /*039e*/ 	.byte	0x3f
	.zero		1


	//   ....[46]....
        /*03a0*/ 	.word	0x00005b90
        /*03a4*/ 	.word	0x00000007
        /*03a8*/ 	.word	0x00000000
        /*03ac*/ 	.short	0x010a
        /*03ae*/ 	.byte	0x3f
	.zero		1


	//   ....[47]....
        /*03b0*/ 	.word	0x00005c10
        /*03b4*/ 	.word	0x00000009
        /*03b8*/ 	.word	0x00000000
        /*03bc*/ 	.short	0x010a
        /*03be*/ 	.byte	0x3f
	.zero		1


	//   ....[48]....
        /*03c0*/ 	.word	0x00005ca0
        /*03c4*/ 	.word	0x00000006
        /*03c8*/ 	.word	0x00000000
        /*03cc*/ 	.short	0x010a
        /*03ce*/ 	.byte	0x3f
	.zero		1


	//   ....[49]....
        /*03d0*/ 	.word	0x00005d30
        /*03d4*/ 	.word	0x00000009
        /*03d8*/ 	.word	0x00000000
        /*03dc*/ 	.short	0x010a
        /*03de*/ 	.byte	0x3f
	.zero		1


	//   ....[50]....
        /*03e0*/ 	.word	0x00005dc0
        /*03e4*/ 	.word	0x00000006
        /*03e8*/ 	.word	0x00000000
        /*03ec*/ 	.short	0x010a
        /*03ee*/ 	.byte	0x3f
	.zero		1


	//   ....[51]....
        /*03f0*/ 	.word	0x00005e50
        /*03f4*/ 	.word	0x00000009
        /*03f8*/ 	.word	0x00000000
        /*03fc*/ 	.short	0x010a
        /*03fe*/ 	.byte	0x3f
	.zero		1


	//   ....[52]....
        /*0400*/ 	.word	0x00005ee0
        /*0404*/ 	.word	0x00000006
        /*0408*/ 	.word	0x00000000
        /*040c*/ 	.short	0x010a
        /*040e*/ 	.byte	0x3f
	.zero		1


	//   ....[53]....
        /*0410*/ 	.word	0x00005f70
        /*0414*/ 	.word	0x00000009
        /*0418*/ 	.word	0x00000000
        /*041c*/ 	.short	0x010a
        /*041e*/ 	.byte	0x3f
	.zero		1


	//   ....[54]....
        /*0420*/ 	.word	0x00006000
        /*0424*/ 	.word	0x00000006
        /*0428*/ 	.word	0x00000000
        /*042c*/ 	.short	0x010a
        /*042e*/ 	.byte	0x3f
	.zero		1


	//   ....[55]....
        /*0430*/ 	.word	0x00006090
        /*0434*/ 	.word	0x00000009
        /*0438*/ 	.word	0x00000000
        /*043c*/ 	.short	0x010a
        /*043e*/ 	.byte	0x3f
	.zero		1


	//   ....[56]....
        /*0440*/ 	.word	0x00006120
        /*0444*/ 	.word	0x00000006
        /*0448*/ 	.word	0x00000000
        /*044c*/ 	.short	0x010a
        /*044e*/ 	.byte	0x3f
	.zero		1


	//   ....[57]....
        /*0450*/ 	.word	0x000061b0
        /*0454*/ 	.word	0x00000009
        /*0458*/ 	.word	0x00000000
        /*045c*/ 	.short	0x010a
        /*045e*/ 	.byte	0x3f
	.zero		1


	//   ....[58]....
        /*0460*/ 	.word	0x00006240
        /*0464*/ 	.word	0x00000006
        /*0468*/ 	.word	0x00000000
        /*046c*/ 	.short	0x010a
        /*046e*/ 	.byte	0x3f
	.zero		1


	//   ....[59]....
        /*0470*/ 	.word	0x000062d0
        /*0474*/ 	.word	0x00000003
        /*0478*/ 	.word	0x00000000
        /*047c*/ 	.short	0x010a
        /*047e*/ 	.byte	0x3f
	.zero		1


	//   ....[60]....
        /*0480*/ 	.word	0x00006330
        /*0484*/ 	.word	0x00000040
        /*0488*/ 	.word	0x00000000
        /*048c*/ 	.short	0x010a
        /*048e*/ 	.byte	0x3f
	.zero		1


	//   ....[61]....
        /*0490*/ 	.word	0x00006380
        /*0494*/ 	.word	0x00000003
        /*0498*/ 	.word	0x00000000
        /*049c*/ 	.short	0x010a
        /*049e*/ 	.byte	0x3f
	.zero		1


	//   ....[62]....
        /*04a0*/ 	.word	0x000063e0
        /*04a4*/ 	.word	0x00000005
        /*04a8*/ 	.word	0x00000000
        /*04ac*/ 	.short	0x010a
        /*04ae*/ 	.byte	0x3f
	.zero		1


	//   ....[63]....
        /*04b0*/ 	.word	0x00006430
        /*04b4*/ 	.word	0x00000040
        /*04b8*/ 	.word	0x00000010
        /*04bc*/ 	.short	0x010a
        /*04be*/ 	.byte	0x3f
	.zero		1


	//   ....[64]....
        /*04c0*/ 	.word	0x00006500
        /*04c4*/ 	.word	0x0000000c
        /*04c8*/ 	.word	0x00000070
        /*04cc*/ 	.short	0x010a
        /*04ce*/ 	.byte	0x3f
	.zero		1


	//   ....[65]....
        /*04d0*/ 	.word	0x000065d0
        /*04d4*/ 	.word	0x00000007
        /*04d8*/ 	.word	0x00000000
        /*04dc*/ 	.short	0x010a
        /*04de*/ 	.byte	0x3f
	.zero		1


	//   ....[66]....
        /*04e0*/ 	.word	0x00006620
        /*04e4*/ 	.word	0x00000009
        /*04e8*/ 	.word	0x00000000
        /*04ec*/ 	.short	0x010a
        /*04ee*/ 	.byte	0x3f
	.zero		1


	//   ....[67]....
        /*04f0*/ 	.word	0x00006670
        /*04f4*/ 	.word	0x00000006
        /*04f8*/ 	.word	0x00000000
        /*04fc*/ 	.short	0x010a
        /*04fe*/ 	.byte	0x3f
	.zero		1


	//   ....[68]....
        /*0500*/ 	.word	0x000066c0
        /*0504*/ 	.word	0x00000009
        /*0508*/ 	.word	0x00000000
        /*050c*/ 	.short	0x010a
        /*050e*/ 	.byte	0x3f
	.zero		1


	//   ....[69]....
        /*0510*/ 	.word	0x00006710
        /*0514*/ 	.word	0x00000006
        /*0518*/ 	.word	0x00000000
        /*051c*/ 	.short	0x010a
        /*051e*/ 	.byte	0x3f
	.zero		1


	//   ....[70]....
        /*0520*/ 	.word	0x00006760
        /*0524*/ 	.word	0x00000009
        /*0528*/ 	.word	0x00000000
        /*052c*/ 	.short	0x010a
        /*052e*/ 	.byte	0x3f
	.zero		1


	//   ....[71]....
        /*0530*/ 	.word	0x000067b0
        /*0534*/ 	.word	0x00000006
        /*0538*/ 	.word	0x00000000
        /*053c*/ 	.short	0x010a
        /*053e*/ 	.byte	0x3f
	.zero		1


	//   ....[72]....
        /*0540*/ 	.word	0x00006800
        /*0544*/ 	.word	0x00000009
        /*0548*/ 	.word	0x00000000
        /*054c*/ 	.short	0x010a
        /*054e*/ 	.byte	0x3f
	.zero		1


	//   ....[73]....
        /*0550*/ 	.word	0x00006850
        /*0554*/ 	.word	0x00000006
        /*0558*/ 	.word	0x00000000
        /*055c*/ 	.short	0x010a
        /*055e*/ 	.byte	0x3f
	.zero		1


	//   ....[74]....
        /*0560*/ 	.word	0x000068a0
        /*0564*/ 	.word	0x00000009
        /*0568*/ 	.word	0x00000000
        /*056c*/ 	.short	0x010a
        /*056e*/ 	.byte	0x3f
	.zero		1


	//   ....[75]....
        /*0570*/ 	.word	0x000068f0
        /*0574*/ 	.word	0x00000006
        /*0578*/ 	.word	0x00000000
        /*057c*/ 	.short	0x010a
        /*057e*/ 	.byte	0x3f
	.zero		1


	//   ....[76]....
        /*0580*/ 	.word	0x00006940
        /*0584*/ 	.word	0x00000009
        /*0588*/ 	.word	0x00000000
        /*058c*/ 	.short	0x010a
        /*058e*/ 	.byte	0x3f
	.zero		1


	//   ....[77]....
        /*0590*/ 	.word	0x00006990
        /*0594*/ 	.word	0x00000006
        /*0598*/ 	.word	0x00000000
        /*059c*/ 	.short	0x010a
        /*059e*/ 	.byte	0x3f
	.zero		1


	//----- nvinfo : EIATTR_NUM_MBARRIERS
	.align		4
.L_37:
        /*05a0*/ 	.byte	0x03, 0x38
        /*05a2*/ 	.short	0x0022


	//----- nvinfo : EIATTR_EXIT_INSTR_OFFSETS
	.align		4
        /*05a4*/ 	.byte	0x04, 0x1c
        /*05a6*/ 	.short	(.L_39 - .L_38)


	//   ....[0]....
.L_38:
        /*05a8*/ 	.word	0x00001500


	//   ....[1]....
        /*05ac*/ 	.word	0x00001560


	//   ....[2]....
        /*05b0*/ 	.word	0x00004d20


	//   ....[3]....
        /*05b4*/ 	.word	0x00004d50


	//   ....[4]....
        /*05b8*/ 	.word	0x00006320


	//----- nvinfo : EIATTR_MAX_THREADS
	.align		4
.L_39:
        /*05bc*/ 	.byte	0x04, 0x05
        /*05be*/ 	.short	(.L_41 - .L_40)
.L_40:
        /*05c0*/ 	.word	0x00000180
        /*05c4*/ 	.word	0x00000001
        /*05c8*/ 	.word	0x00000001


	//----- nvinfo : EIATTR_CRS_STACK_SIZE
	.align		4
.L_41:
        /*05cc*/ 	.byte	0x04, 0x1e
        /*05ce*/ 	.short	(.L_43 - .L_42)
.L_42:
        /*05d0*/ 	.word	0x00000000


	//----- nvinfo : EIATTR_CBANK_PARAM_SIZE
	.align		4
.L_43:
        /*05d4*/ 	.byte	0x03, 0x19
        /*05d6*/ 	.short	0x0470


	//----- nvinfo : EIATTR_PARAM_CBANK
	.align		4
        /*05d8*/ 	.byte	0x04, 0x0a
        /*05da*/ 	.short	(.L_45 - .L_44)
	.align		4
.L_44:
        /*05dc*/ 	.word	index@(.nv.constant0._ZN7cutlass13device_kernelINS_4gemm6kernel13GemmUniversalIN4cute5tupleIJiiiiEEENS1_10collective13CollectiveMmaINS1_34MainloopSm90TmaGmmaWarpSpecializedILi14ENS5_IJNS4_1CILi1EEENSA_ILi8EEESB_EEENS1_32KernelTmaWarpSpecializedPingpongEEENS5_IJNSA_ILi64EEESG_SG_EEENS_10bfloat16_tENS5_IJlSB_lEEESI_SJ_NS4_8TiledMMAINS4_8MMA_AtomIJNS4_4SM904GMMA27MMA_64x64x16_F32BF16BF16_SSILNSN_5MajorE0ELSP_0ELNSN_7ScaleInE1ELSQ_1EEEEEENS4_6LayoutINS5_IJSB_SB_SB_EEENS5_IJNSA_ILi0EEESV_SV_EEEEENS5_IJNS4_10UnderscoreESY_SY_EEEEENS4_23SM90_TMA_LOAD_MULTICASTENS4_14ComposedLayoutINS4_7SwizzleILi3ELi4ELi3EEENS4_18smem_ptr_flag_bitsILi16EEENST_INS5_IJSC_SG_EEENS5_IJSG_SB_EEEEEEEvNS4_8identityENS4_13SM90_TMA_LOADES1A_vS1B_EENS_8epilogue10collective6detail29Sm90TmaWarpSpecializedAdapterINS1F_15DefaultEpilogueISI_SJ_SJ_NS1E_6thread17LinearCombinationISI_Li1EffLNS1J_9ScaleType4KindE0ELNS_15FloatRoundStyleE2ESI_EENS1_15EpilogueDefaultEEEEEvvEEEEvNT_6ParamsE)
        /*05e0*/ 	.short	0x0210
        /*05e2*/ 	.short	0x0470


	//----- nvinfo : EIATTR_SW_WAR
	.align		4
.L_45:
        /*05e4*/ 	.byte	0x04, 0x36
        /*05e6*/ 	.short	(.L_47 - .L_46)
.L_46:
        /*05e8*/ 	.word	0x00000008
.L_47:


//--------------------- .nv.callgraph             --------------------------
	.section	.nv.callgraph,"",@"SHT_CUDA_CALLGRAPH"
	.align	4
	.sectionentsize	8
	.align		4
        /*0000*/ 	.word	0x00000000
	.align		4
        /*0004*/ 	.word	0xffffffff
	.align		4
        /*0008*/ 	.word	index@(_ZN7cutlass13device_kernelINS_4gemm6kernel13GemmUniversalIN4cute5tupleIJiiiiEEENS1_10collective13CollectiveMmaINS1_34MainloopSm90TmaGmmaWarpSpecializedILi14ENS5_IJNS4_1CILi1EEENSA_ILi8EEESB_EEENS1_32KernelTmaWarpSpecializedPingpongEEENS5_IJNSA_ILi64EEESG_SG_EEENS_10bfloat16_tENS5_IJlSB_lEEESI_SJ_NS4_8TiledMMAINS4_8MMA_AtomIJNS4_4SM904GMMA27MMA_64x64x16_F32BF16BF16_SSILNSN_5MajorE0ELSP_0ELNSN_7ScaleInE1ELSQ_1EEEEEENS4_6LayoutINS5_IJSB_SB_SB_EEENS5_IJNSA_ILi0EEESV_SV_EEEEENS5_IJNS4_10UnderscoreESY_SY_EEEEENS4_23SM90_TMA_LOAD_MULTICASTENS4_14ComposedLayoutINS4_7SwizzleILi3ELi4ELi3EEENS4_18smem_ptr_flag_bitsILi16EEENST_INS5_IJSC_SG_EEENS5_IJSG_SB_EEEEEEEvNS4_8identityENS4_13SM90_TMA_LOADES1A_vS1B_EENS_8epilogue10collective6detail29Sm90TmaWarpSpecializedAdapterINS1F_15DefaultEpilogueISI_SJ_SJ_NS1E_6thread17LinearCombinationISI_Li1EffLNS1J_9ScaleType4KindE0ELNS_15FloatRoundStyleE2ESI_EENS1_15EpilogueDefaultEEEEEvvEEEEvNT_6ParamsE)
	.align		4
        /*000c*/ 	.word	index@(__assertfail)
	.align		4
        /*0010*/ 	.word	0x00000000
	.align		4
        /*0014*/ 	.word	0xfffffffe
	.align		4
        /*0018*/ 	.word	0x00000000
	.align		4
        /*001c*/ 	.word	0xfffffffd
	.align		4
        /*0020*/ 	.word	0x00000000
	.align		4
        /*0024*/ 	.word	0xfffffffc


//--------------------- .nv.constant4             --------------------------
	.section	.nv.constant4,"a",@progbits
	.align	8
	.align		8
.nv.constant4:
        /*0000*/ 	.dword	__assertfail
	.align		8
        /*0008*/ 	.dword	__unnamed_1
	.align		8
        /*0010*/ 	.dword	_ZN40_INTERNAL_98f9a5a8_4_k_cu_6899abe5_171844cuda3std3__45__cpo5beginE
	.align		8
        /*0018*/ 	.dword	_ZN40_INTERNAL_98f9a5a8_4_k_cu_6899abe5_171844cuda3std3__45__cpo3endE
	.align		8
        /*0020*/ 	.dword	_ZN40_INTERNAL_98f9a5a8_4_k_cu_6899abe5_171844cuda3std3__45__cpo6cbeginE
	.align		8
        /*0028*/ 	.dword	_ZN40_INTERNAL_98f9a5a8_4_k_cu_6899abe5_171844cuda3std3__45__cpo4cendE
	.align		8
        /*0030*/ 	.dword	_ZN40_INTERNAL_98f9a5a8_4_k_cu_6899abe5_171844cuda3std3__442_GLOBAL__N__98f9a5a8_4_k_cu_6899abe5_171846ignoreE
	.align		8
        /*0038*/ 	.dword	_ZN40_INTERNAL_98f9a5a8_4_k_cu_6899abe5_171844cuda3std3__419piecewise_constructE
	.align		8
        /*0040*/ 	.dword	_ZN40_INTERNAL_98f9a5a8_4_k_cu_6899abe5_171844cuda3std3__48in_placeE
	.align		8
        /*0048*/ 	.dword	_ZN40_INTERNAL_98f9a5a8_4_k_cu_6899abe5_171844cuda3std6ranges3__45__cpo4swapE
	.align		8
        /*0050*/ 	.dword	_ZN40_INTERNAL_98f9a5a8_4_k_cu_6899abe5_171844cuda3std6ranges3__45__cpo9iter_moveE
	.align		8
        /*0058*/ 	.dword	_ZN40_INTERNAL_98f9a5a8_4_k_cu_6899abe5_171844cute7productE
	.align		8
        /*0060*/ 	.dword	_ZN40_INTERNAL_98f9a5a8_4_k_cu_6899abe5_171844cute1_E
	.align		8
        /*0068*/ 	.dword	$str$22
	.align		8
        /*0070*/ 	.dword	$str$23


//--------------------- .text._ZN7cutlass13device_kernelINS_4gemm6kernel13GemmUniversalIN4cute5tupleIJiiiiEEENS1_10collective13CollectiveMmaINS1_34MainloopSm90TmaGmmaWarpSpecializedILi14ENS5_IJNS4_1CILi1EEENSA_ILi8EEESB_EEENS1_32KernelTmaWarpSpecializedPingpongEEENS5_IJNSA_ILi64EEESG_SG_EEENS_10bfloat16_tENS5_IJlSB_lEEESI_SJ_NS4_8TiledMMAINS4_8MMA_AtomIJNS4_4SM904GMMA27MMA_64x64x16_F32BF16BF16_SSILNSN_5MajorE0ELSP_0ELNSN_7ScaleInE1ELSQ_1EEEEEENS4_6LayoutINS5_IJSB_SB_SB_EEENS5_IJNSA_ILi0EEESV_SV_EEEEENS5_IJNS4_10UnderscoreESY_SY_EEEEENS4_23SM90_TMA_LOAD_MULTICASTENS4_14ComposedLayoutINS4_7SwizzleILi3ELi4ELi3EEENS4_18smem_ptr_flag_bitsILi16EEENST_INS5_IJSC_SG_EEENS5_IJSG_SB_EEEEEEEvNS4_8identityENS4_13SM90_TMA_LOADES1A_vS1B_EENS_8epilogue10collective6detail29Sm90TmaWarpSpecializedAdapterINS1F_15DefaultEpilogueISI_SJ_SJ_NS1E_6thread17LinearCombinationISI_Li1EffLNS1J_9ScaleType4KindE0ELNS_15FloatRoundStyleE2ESI_EENS1_15EpilogueDefaultEEEEEvvEEEEvNT_6ParamsE --------------------------
	.section	.text._ZN7cutlass13device_kernelINS_4gemm6kernel13GemmUniversalIN4cute5tupleIJiiiiEEENS1_10collective13CollectiveMmaINS1_34MainloopSm90TmaGmmaWarpSpecializedILi14ENS5_IJNS4_1CILi1EEENSA_ILi8EEESB_EEENS1_32KernelTmaWarpSpecializedPingpongEEENS5_IJNSA_ILi64EEESG_SG_EEENS_10bfloat16_tENS5_IJlSB_lEEESI_SJ_NS4_8TiledMMAINS4_8MMA_AtomIJNS4_4SM904GMMA27MMA_64x64x16_F32BF16BF16_SSILNSN_5MajorE0ELSP_0ELNSN_7ScaleInE1ELSQ_1EEEEEENS4_6LayoutINS5_IJSB_SB_SB_EEENS5_IJNSA_ILi0EEESV_SV_EEEEENS5_IJNS4_10UnderscoreESY_SY_EEEEENS4_23SM90_TMA_LOAD_MULTICASTENS4_14ComposedLayoutINS4_7SwizzleILi3ELi4ELi3EEENS4_18smem_ptr_flag_bitsILi16EEENST_INS5_IJSC_SG_EEENS5_IJSG_SB_EEEEEEEvNS4_8identityENS4_13SM90_TMA_LOADES1A_vS1B_EENS_8epilogue10collective6detail29Sm90TmaWarpSpecializedAdapterINS1F_15DefaultEpilogueISI_SJ_SJ_NS1E_6thread17LinearCombinationISI_Li1EffLNS1J_9ScaleType4KindE0ELNS_15FloatRoundStyleE2ESI_EENS1_15EpilogueDefaultEEEEEvvEEEEvNT_6ParamsE,"ax",@progbits
	.align	128
.text._ZN7cutlass13device_kernelINS_4gemm6kernel13GemmUniversalIN4cute5tupleIJiiiiEEENS1_10collective13CollectiveMmaINS1_34MainloopSm90TmaGmmaWarpSpecializedILi14ENS5_IJNS4_1CILi1EEENSA_ILi8EEESB_EEENS1_32KernelTmaWarpSpecializedPingpongEEENS5_IJNSA_ILi64EEESG_SG_EEENS_10bfloat16_tENS5_IJlSB_lEEESI_SJ_NS4_8TiledMMAINS4_8MMA_AtomIJNS4_4SM904GMMA27MMA_64x64x16_F32BF16BF16_SSILNSN_5MajorE0ELSP_0ELNSN_7ScaleInE1ELSQ_1EEEEEENS4_6LayoutINS5_IJSB_SB_SB_EEENS5_IJNSA_ILi0EEESV_SV_EEEEENS5_IJNS4_10UnderscoreESY_SY_EEEEENS4_23SM90_TMA_LOAD_MULTICASTENS4_14ComposedLayoutINS4_7SwizzleILi3ELi4ELi3EEENS4_18smem_ptr_flag_bitsILi16EEENST_INS5_IJSC_SG_EEENS5_IJSG_SB_EEEEEEEvNS4_8identityENS4_13SM90_TMA_LOADES1A_vS1B_EENS_8epilogue10collective6detail29Sm90TmaWarpSpecializedAdapterINS1F_15DefaultEpilogueISI_SJ_SJ_NS1E_6thread17LinearCombinationISI_Li1EffLNS1J_9ScaleType4KindE0ELNS_15FloatRoundStyleE2ESI_EENS1_15EpilogueDefaultEEEEEvvEEEEvNT_6ParamsE:
        .type           _ZN7cutlass13device_kernelINS_4gemm6kernel13GemmUniversalIN4cute5tupleIJiiiiEEENS1_10collective13CollectiveMmaINS1_34MainloopSm90TmaGmmaWarpSpecializedILi14ENS5_IJNS4_1CILi1EEENSA_ILi8EEESB_EEENS1_32KernelTmaWarpSpecializedPingpongEEENS5_IJNSA_ILi64EEESG_SG_EEENS_10bfloat16_tENS5_IJlSB_lEEESI_SJ_NS4_8TiledMMAINS4_8MMA_AtomIJNS4_4SM904GMMA27MMA_64x64x16_F32BF16BF16_SSILNSN_5MajorE0ELSP_0ELNSN_7ScaleInE1ELSQ_1EEEEEENS4_6LayoutINS5_IJSB_SB_SB_EEENS5_IJNSA_ILi0EEESV_SV_EEEEENS5_IJNS4_10UnderscoreESY_SY_EEEEENS4_23SM90_TMA_LOAD_MULTICASTENS4_14ComposedLayoutINS4_7SwizzleILi3ELi4ELi3EEENS4_18smem_ptr_flag_bitsILi16EEENST_INS5_IJSC_SG_EEENS5_IJSG_SB_EEEEEEEvNS4_8identityENS4_13SM90_TMA_LOADES1A_vS1B_EENS_8epilogue10collective6detail29Sm90TmaWarpSpecializedAdapterINS1F_15DefaultEpilogueISI_SJ_SJ_NS1E_6thread17LinearCombinationISI_Li1EffLNS1J_9ScaleType4KindE0ELNS_15FloatRoundStyleE2ESI_EENS1_15EpilogueDefaultEEEEEvvEEEEvNT_6ParamsE,@function
        .size           _ZN7cutlass13device_kernelINS_4gemm6kernel13GemmUniversalIN4cute5tupleIJiiiiEEENS1_10collective13CollectiveMmaINS1_34MainloopSm90TmaGmmaWarpSpecializedILi14ENS5_IJNS4_1CILi1EEENSA_ILi8EEESB_EEENS1_32KernelTmaWarpSpecializedPingpongEEENS5_IJNSA_ILi64EEESG_SG_EEENS_10bfloat16_tENS5_IJlSB_lEEESI_SJ_NS4_8TiledMMAINS4_8MMA_AtomIJNS4_4SM904GMMA27MMA_64x64x16_F32BF16BF16_SSILNSN_5MajorE0ELSP_0ELNSN_7ScaleInE1ELSQ_1EEEEEENS4_6LayoutINS5_IJSB_SB_SB_EEENS5_IJNSA_ILi0EEESV_SV_EEEEENS5_IJNS4_10UnderscoreESY_SY_EEEEENS4_23SM90_TMA_LOAD_MULTICASTENS4_14ComposedLayoutINS4_7SwizzleILi3ELi4ELi3EEENS4_18smem_ptr_flag_bitsILi16EEENST_INS5_IJSC_SG_EEENS5_IJSG_SB_EEEEEEEvNS4_8identityENS4_13SM90_TMA_LOADES1A_vS1B_EENS_8epilogue10collective6detail29Sm90TmaWarpSpecializedAdapterINS1F_15DefaultEpilogueISI_SJ_SJ_NS1E_6thread17LinearCombinationISI_Li1EffLNS1J_9ScaleType4KindE0ELNS_15FloatRoundStyleE2ESI_EENS1_15EpilogueDefaultEEEEEvvEEEEvNT_6ParamsE,(.L_x_160 - _ZN7cutlass13device_kernelINS_4gemm6kernel13GemmUniversalIN4cute5tupleIJiiiiEEENS1_10collective13CollectiveMmaINS1_34MainloopSm90TmaGmmaWarpSpecializedILi14ENS5_IJNS4_1CILi1EEENSA_ILi8EEESB_EEENS1_32KernelTmaWarpSpecializedPingpongEEENS5_IJNSA_ILi64EEESG_SG_EEENS_10bfloat16_tENS5_IJlSB_lEEESI_SJ_NS4_8TiledMMAINS4_8MMA_AtomIJNS4_4SM904GMMA27MMA_64x64x16_F32BF16BF16_SSILNSN_5MajorE0ELSP_0ELNSN_7ScaleInE1ELSQ_1EEEEEENS4_6LayoutINS5_IJSB_SB_SB_EEENS5_IJNSA_ILi0EEESV_SV_EEEEENS5_IJNS4_10UnderscoreESY_SY_EEEEENS4_23SM90_TMA_LOAD_MULTICASTENS4_14ComposedLayoutINS4_7SwizzleILi3ELi4ELi3EEENS4_18smem_ptr_flag_bitsILi16EEENST_INS5_IJSC_SG_EEENS5_IJSG_SB_EEEEEEEvNS4_8identityENS4_13SM90_TMA_LOADES1A_vS1B_EENS_8epilogue10collective6detail29Sm90TmaWarpSpecializedAdapterINS1F_15DefaultEpilogueISI_SJ_SJ_NS1E_6thread17LinearCombinationISI_Li1EffLNS1J_9ScaleType4KindE0ELNS_15FloatRoundStyleE2ESI_EENS1_15EpilogueDefaultEEEEEvvEEEEvNT_6ParamsE)
        .other          _ZN7cutlass13device_kernelINS_4gemm6kernel13GemmUniversalIN4cute5tupleIJiiiiEEENS1_10collective13CollectiveMmaINS1_34MainloopSm90TmaGmmaWarpSpecializedILi14ENS5_IJNS4_1CILi1EEENSA_ILi8EEESB_EEENS1_32KernelTmaWarpSpecializedPingpongEEENS5_IJNSA_ILi64EEESG_SG_EEENS_10bfloat16_tENS5_IJlSB_lEEESI_SJ_NS4_8TiledMMAINS4_8MMA_AtomIJNS4_4SM904GMMA27MMA_64x64x16_F32BF16BF16_SSILNSN_5MajorE0ELSP_0ELNSN_7ScaleInE1ELSQ_1EEEEEENS4_6LayoutINS5_IJSB_SB_SB_EEENS5_IJNSA_ILi0EEESV_SV_EEEEENS5_IJNS4_10UnderscoreESY_SY_EEEEENS4_23SM90_TMA_LOAD_MULTICASTENS4_14ComposedLayoutINS4_7SwizzleILi3ELi4ELi3EEENS4_18smem_ptr_flag_bitsILi16EEENST_INS5_IJSC_SG_EEENS5_IJSG_SB_EEEEEEEvNS4_8identityENS4_13SM90_TMA_LOADES1A_vS1B_EENS_8epilogue10collective6detail29Sm90TmaWarpSpecializedAdapterINS1F_15DefaultEpilogueISI_SJ_SJ_NS1E_6thread17LinearCombinationISI_Li1EffLNS1J_9ScaleType4KindE0ELNS_15FloatRoundStyleE2ESI_EENS1_15EpilogueDefaultEEEEEvvEEEEvNT_6ParamsE,@"STO_CUDA_ENTRY STV_DEFAULT"
_ZN7cutlass13device_kernelINS_4gemm6kernel13GemmUniversalIN4cute5tupleIJiiiiEEENS1_10collective13CollectiveMmaINS1_34MainloopSm90TmaGmmaWarpSpecializedILi14ENS5_IJNS4_1CILi1EEENSA_ILi8EEESB_EEENS1_32KernelTmaWarpSpecializedPingpongEEENS5_IJNSA_ILi64EEESG_SG_EEENS_10bfloat16_tENS5_IJlSB_lEEESI_SJ_NS4_8TiledMMAINS4_8MMA_AtomIJNS4_4SM904GMMA27MMA_64x64x16_F32BF16BF16_SSILNSN_5MajorE0ELSP_0ELNSN_7ScaleInE1ELSQ_1EEEEEENS4_6LayoutINS5_IJSB_SB_SB_EEENS5_IJNSA_ILi0EEESV_SV_EEEEENS5_IJNS4_10UnderscoreESY_SY_EEEEENS4_23SM90_TMA_LOAD_MULTICASTENS4_14ComposedLayoutINS4_7SwizzleILi3ELi4ELi3EEENS4_18smem_ptr_flag_bitsILi16EEENST_INS5_IJSC_SG_EEENS5_IJSG_SB_EEEEEEEvNS4_8identityENS4_13SM90_TMA_LOADES1A_vS1B_EENS_8epilogue10collective6detail29Sm90TmaWarpSpecializedAdapterINS1F_15DefaultEpilogueISI_SJ_SJ_NS1E_6thread17LinearCombinationISI_Li1EffLNS1J_9ScaleType4KindE0ELNS_15FloatRoundStyleE2ESI_EENS1_15EpilogueDefaultEEEEEvvEEEEvNT_6ParamsE:
[----:B------:R-:W0:Y:S02]  /*0000*/  LDC R1, c[0x0][0x28] ;  /* 0x00000a00ff017b82 */ /* 0x000e240000000800 */
[----:B0-----:R-:W-:Y:S01]  /*0010*/  VIADD R1, R1, 0xfffffff8 ;  /* 0xfffffff801017836 */ /* 0x001fe20000000000 */
[----:B------:R-:W0:Y:S01]  /*0020*/  S2R R4, SR_TID.X ;  /* 0x0000000000047919 */ /* 0x000e220000002100 */
[----:B------:R-:W-:Y:S01]  /*0030*/  ELECT P0, URZ, PT ;  /* 0x00000000003f782f */ /* 0x000fe20003800000 */
[----:B------:R-:W-:Y:S01]  /*0040*/  BSSY B0, `(.L_x_0) ;  /* 0x000000f000007945 */ /* 0x000fe20003800000 */
[--C-:B0-----:R-:W-:Y:S02]  /*0050*/  SHF.R.U32.HI R2, RZ, 0x5, R4.reuse ;  /* 0x00000005ff027819 */ /* 0x101fe40000011604 */
[----:B------:R-:W-:-:S03]  /*0060*/  SHF.R.U32.HI R7, RZ, 0x7, R4 ;  /* 0x00000007ff077819 */ /* 0x000fc60000011604 */
[----:B------:R-:W0:Y:S04]  /*0070*/  SHFL.IDX PT, R5, R2, RZ, 0x1f ;  /* 0x00001fff02057589 */ /* 0x000e2800000e0000 */
[----:B------:R1:W2:Y:S01]  /*0080*/  SHFL.IDX PT, R10, R7, RZ, 0x1f ;  /* 0x00001fff070a7589 */ /* 0x0002a200000e0000 */
[----:B0-----:R-:W-:-:S13]  /*0090*/  ISETP.NE.OR P0, PT, R5, RZ, !P0 ;  /* 0x000000ff0500720c */ /* 0x001fda0004705670 */
[----:B-12---:R-:W-:Y:S05]  /*00a0*/  @P0 BRA `(.L_x_1) ;  /* 0x0000000000200947 */ /* 0x006fea0003800000 */
[----:B------:R-:W-:Y:S02]  /*00b0*/  ULDC.64 UR4, c[0x0][0x198] ;  /* 0x0000660000047ab9 */ /* 0x000fe40000000a00 */
[----:B------:R-:W-:Y:S02]  /*00c0*/  UIADD3 UR6, UP0, UR4, 0xf0, URZ ;  /* 0x000000f004067890 */ /* 0x000fe4000ff1e03f */
[----:B------:R-:W-:Y:S02]  /*00d0*/  UIADD3 UR4, UP1, UR4, 0x1f0, URZ ;  /* 0x000001f004047890 */ /* 0x000fe4000ff3e03f */
[----:B------:R-:W-:Y:S02]  /*00e0*/  UIADD3.X UR7, URZ, UR5, URZ, UP0, !UPT ;  /* 0x000000053f077290 */ /* 0x000fe400087fe43f */
[----:B------:R-:W-:-:S07]  /*00f0*/  UIADD3.X UR5, URZ, UR5, URZ, UP1, !UPT ;  /* 0x000000053f057290 */ /* 0x000fce0008ffe43f */
[----:B------:R0:W-:Y:S02]  /*0100*/  UTMACCTL.PF [UR6] ;  /* 0x00000000060079b9 */ /* 0x0001e40008040000 */
[----:B------:R0:W-:Y:S02]  /*0110*/  UTMACCTL.PF [UR4] ;  /* 0x00000000040079b9 */ /* 0x0001e40008040000 */
[----:B0-----:R-:W-:Y:S01]  /*0120*/  NOP ;  /* 0x0000000000007918 */ /* 0x001fe20000000000 */
.L_x_1:
[----:B------:R-:W-:Y:S05]  /*0130*/  BSYNC B0 ;  /* 0x0000000000007941 */ /* 0x000fea0003800000 */
.L_x_0:
[----:B------:R-:W0:Y:S02]  /*0140*/  SHFL.IDX PT, R8, R2, RZ, 0x1f ;  /* 0x00001fff02087589 */ /* 0x000e2400000e0000 */
[----:B0-----:R-:W-:-:S13]  /*0150*/  ISETP.NE.AND P0, PT, R8, RZ, PT ;  /* 0x000000ff0800720c */ /* 0x001fda0003f05270 */
[----:B------:R-:W-:Y:S05]  /*0160*/  @P0 BRA `(.L_x_2) ;  /* 0x0000000000b40947 */ /* 0x000fea0003800000 */
[----:B------:R-:W-:Y:S01]  /*0170*/  ELECT P0, URZ, PT ;  /* 0x00000000003f782f */ /* 0x000fe20003800000 */
[----:B------:R-:W-:-:S12]  /*0180*/  BSSY B0, `(.L_x_2) ;  /* 0x000002b000007945 */ /* 0x000fd80003800000 */
[----:B------:R-:W-:Y:S05]  /*0190*/  @!P0 BRA `(.L_x_3) ;  /* 0x0000000000a48947 */ /* 0x000fea0003800000 */
[----:B------:R-:W0:Y:S01]  /*01a0*/  S2UR UR8, SR_CgaCtaId ;  /* 0x00000000000879c3 */ /* 0x000e220000008800 */
[----:B------:R-:W-:Y:S01]  /*01b0*/  UMOV UR4, 0x400 ;  /* 0x0000040000047882 */ /* 0x000fe20000000000 */
[----:B------:R-:W-:Y:S01]  /*01c0*/  UMOV UR5, 0x1 ;  /* 0x0000000100057882 */ /* 0x000fe20000000000 */
[----:B------:R-:W-:Y:S02]  /*01d0*/  UMOV UR6, 0x8 ;  /* 0x0000000800067882 */ /* 0x000fe40000000000 */
[----:B------:R-:W-:-:S04]  /*01e0*/  UIADD3 UR6, -UR6, 0x100000, URZ ;  /* 0x0010000006067890 */ /* 0x000fc8000fffe13f */
[----:B------:R-:W-:Y:S02]  /*01f0*/  USHF.L.U32 UR7, UR6, 0xb, URZ ;  /* 0x0000000b06077899 */ /* 0x000fe4000800063f */
[----:B------:R-:W-:Y:S02]  /*0200*/  USHF.L.U32 UR6, UR6, 0x1, URZ ;  /* 0x0000000106067899 */ /* 0x000fe4000800063f */
[----:B0-----:R-:W-:Y:S02]  /*0210*/  ULEA UR8, UR8, UR4, 0x18 ;  /* 0x0000000408087291 */ /* 0x001fe4000f8ec03f */
[----:B------:R-:W-:-:S04]  /*0220*/  UIADD3 UR4, -UR5, 0x100000, URZ ;  /* 0x0010000005047890 */ /* 0x000fc8000fffe13f */
[----:B------:R-:W-:Y:S02]  /*0230*/  USHF.L.U32 UR5, UR4, 0xb, URZ ;  /* 0x0000000b04057899 */ /* 0x000fe4000800063f */
[----:B------:R-:W-:Y:S01]  /*0240*/  USHF.L.U32 UR4, UR4, 0x1, URZ ;  /* 0x0000000104047899 */ /* 0x000fe2000800063f */
[----:B------:R-:W0:Y:S11]  /*0250*/  FENCE.VIEW.ASYNC.S ;  /* 0x00000000000073c6 */ /* 0x000e360000000000 */
[----:B0-----:R0:W1:Y:S01]  /*0260*/  SYNCS.EXCH.64 URZ, [UR8], UR4 ;  /* 0x00000004083f75b2 */ /* 0x0010620008000100 */
[----:B------:R0:W2:Y:S01]  /*0270*/  SYNCS.EXCH.64 URZ, [UR8+0x70], UR6 ;  /* 0x00007006083f75b2 */ /* 0x0000a20008000100 */
[----:B------:R0:W3:Y:S01]  /*0280*/  SYNCS.EXCH.64 URZ, [UR8+0x8], UR4 ;  /* 0x00000804083f75b2 */ /* 0x0000e20008000100 */
[----:B------:R0:W4:Y:S01]  /*0290*/  SYNCS.EXCH.64 URZ, [UR8+0x78], UR6 ;  /* 0x00007806083f75b2 */ /* 0x0001220008000100 */
[----:B------:R0:W0:Y:S01]  /*02a0*/  SYNCS.EXCH.64 URZ, [UR8+0x10], UR4 ;  /* 0x00001004083f75b2 */ /* 0x0000220008000100 */
        /* <DEDUP_REMOVED lines=23> */
[----:B-1234-:R-:W-:Y:S01]  /*0420*/  NOP ;  /* 0x0000000000007918 */ /* 0x01efe20000000000 */
.L_x_3:
[----:B0-----:R-:W-:Y:S05]  /*0430*/  BSYNC B0 ;  /* 0x0000000000007941 */ /* 0x001fea0003800000 */
.L_x_2:
[----:B------:R-:W0:Y:S01]  /*0440*/  SHFL.IDX PT, R11, R2, RZ, 0x1f ;  /* 0x00001fff020b7589 */ /* 0x000e2200000e0000 */
[----:B------:R-:W1:Y:S01]  /*0450*/  S2UR UR12, SR_CTAID.X ;  /* 0x00000000000c79c3 */ /* 0x000e620000002500 */
[----:B------:R-:W-:Y:S02]  /*0460*/  SHF.R.S32.HI R3, RZ, 0x1f, R4 ;  /* 0x0000001fff037819 */ /* 0x000fe40000011404 */
[----:B------:R-:W-:Y:S01]  /*0470*/  ELECT P0, URZ, PT ;  /* 0x00000000003f782f */ /* 0x000fe20003800000 */
[----:B------:R-:W2:Y:S01]  /*0480*/  SHFL.IDX PT, R9, R2, RZ, 0x1f ;  /* 0x00001fff02097589 */ /* 0x000ea200000e0000 */
[----:B------:R-:W-:Y:S02]  /*0490*/  ELECT P1, URZ, PT ;  /* 0x00000000003f782f */ /* 0x000fe40003820000 */
[----:B------:R-:W-:Y:S01]  /*04a0*/  LEA.HI R3, R3, R4, RZ, 0x7 ;  /* 0x0000000403037211 */ /* 0x000fe200078f38ff */
[----:B------:R-:W-:Y:S01]  /*04b0*/  ULDC UR4, c[0x0][0x150] ;  /* 0x0000540000047ab9 */ /* 0x000fe20000000800 */
[----:B------:R-:W3:Y:S01]  /*04c0*/  S2R R6, SR_CTAID.Y ;  /* 0x0000000000067919 */ /* 0x000ee20000002600 */
[----:B------:R-:W4:Y:S01]  /*04d0*/  LDC R21, c[0x0][0x148] ;  /* 0x00005200ff157b82 */ /* 0x000f220000000800 */
[----:B------:R-:W-:Y:S01]  /*04e0*/  LOP3.LUT R3, R3, 0xffffff80, RZ, 0xc0, !PT ;  /* 0xffffff8003037812 */ /* 0x000fe200078ec0ff */
[----:B------:R-:W-:Y:S01]  /*04f0*/  UMOV UR11, 0x80 ;  /* 0x00000080000b7882 */ /* 0x000fe20000000000 */
[----:B------:R-:W-:Y:S01]  /*0500*/  NOP ;  /* 0x0000000000007918 */ /* 0x000fe20000000000 */
[----:B------:R-:W-:Y:S01]  /*0510*/  NOP ;  /* 0x0000000000007918 */ /* 0x000fe20000000000 */
[C---:B------:R-:W-:Y:S01]  /*0520*/  VIADD R35, R10.reuse, 0xffffffff ;  /* 0xffffffff0a237836 */ /* 0x040fe20000000000 */
[----:B------:R-:W-:Y:S01]  /*0530*/  ISETP.NE.AND P2, PT, R10, RZ, PT ;  /* 0x000000ff0a00720c */ /* 0x000fe20003f45270 */
[----:B------:R-:W-:Y:S01]  /*0540*/  IMAD.IADD R3, R4, 0x1, -R3 ;  /* 0x0000000104037824 */ /* 0x000fe200078e0a03 */
[----:B------:R-:W5:Y:S02]  /*0550*/  LDC R15, c[0x0][0x140] ;  /* 0x00005000ff0f7b82 */ /* 0x000f640000000800 */
[----:B------:R-:W-:-:S02]  /*0560*/  ISETP.GE.U32.AND P5, PT, R35, 0x2, PT ;  /* 0x000000022300780c */ /* 0x000fc40003fa6070 */
[----:B------:R-:W-:Y:S02]  /*0570*/  SHF.R.S32.HI R0, RZ, 0x1f, R3 ;  /* 0x0000001fff007819 */ /* 0x000fe40000011403 */
[----:B0-----:R-:W-:Y:S02]  /*0580*/  ISETP.NE.OR P0, PT, R11, RZ, !P0 ;  /* 0x000000ff0b00720c */ /* 0x001fe40004705670 */
[----:B------:R-:W0:Y:S01]  /*0590*/  LDC R14, c[0x0][0x144] ;  /* 0x00005100ff0e7b82 */ /* 0x000e220000000800 */
[----:B------:R-:W-:Y:S02]  /*05a0*/  SHF.R.S32.HI R11, RZ, 0x1f, R8 ;  /* 0x0000001fff0b7819 */ /* 0x000fe40000011408 */
[----:B--2---:R-:W-:Y:S02]  /*05b0*/  ISETP.NE.OR P1, PT, R9, RZ, !P1 ;  /* 0x000000ff0900720c */ /* 0x004fe40004f25670 */
[----:B------:R-:W-:Y:S02]  /*05c0*/  LEA.HI R11, R11, R8, RZ, 0x2 ;  /* 0x000000080b0b7211 */ /* 0x000fe400078f10ff */
[----:B-1----:R-:W-:-:S02]  /*05d0*/  I2FP.F32.U32 R13, UR12 ;  /* 0x0000000c000d7c45 */ /* 0x002fc40008201000 */
[----:B------:R-:W-:Y:S02]  /*05e0*/  LOP3.LUT R11, R11, 0x3ffffffc, RZ, 0xc0, !PT ;  /* 0x3ffffffc0b0b7812 */ /* 0x000fe400078ec0ff */
[----:B------:R-:W-:Y:S01]  /*05f0*/  LEA.HI R2, R0, R3, RZ, 0x3 ;  /* 0x0000000300027211 */ /* 0x000fe200078f18ff */
[----:B------:R-:W-:Y:S01]  /*0600*/  VOTEU.ALL UP0, P0 ;  /* 0x00000000003f7886 */ /* 0x000fe20000000000 */
[----:B------:R-:W-:Y:S01]  /*0610*/  FMUL R13, R13, UR4 ;  /* 0x000000040d0d7c20 */ /* 0x000fe20008400000 */
[----:B------:R-:W-:Y:S01]  /*0620*/  IMAD.IADD R11, R8, 0x1, -R11 ;  /* 0x00000001080b7824 */ /* 0x000fe200078e0a0b */
[----:B---3--:R-:W-:Y:S01]  /*0630*/  I2FP.F32.U32 R8, R6 ;  /* 0x0000000600087245 */ /* 0x008fe20000201000 */
[----:B------:R-:W-:Y:S01]  /*0640*/  VOTEU.ALL UP1, P1 ;  /* 0x00000000003f7886 */ /* 0x000fe20000820000 */
[----:B------:R-:W1:Y:S01]  /*0650*/  @!UP0 S2UR UR7, SR_CgaCtaId ;  /* 0x00000000000789c3 */ /* 0x000e620000008800 */
[----:B------:R-:W-:Y:S01]  /*0660*/  ULDC UR4, c[0x0][0x154] ;  /* 0x0000550000047ab9 */ /* 0x000fe20000000800 */
[--C-:B------:R-:W-:Y:S01]  /*0670*/  SHF.R.S32.HI R9, RZ, 0x3, R2.reuse ;  /* 0x00000003ff097819 */ /* 0x100fe20000011402 */
[----:B------:R-:W-:Y:S01]  /*0680*/  FMUL R8, R8, UR4 ;  /* 0x0000000408087c20 */ /* 0x000fe20008400000 */
[----:B------:R-:W-:Y:S01]  /*0690*/  SHF.R.S32.HI R12, RZ, 0x1f, R2 ;  /* 0x0000001fff0c7819 */ /* 0x000fe20000011402 */
[----:B------:R-:W2:Y:S01]  /*06a0*/  F2I.U32.TRUNC.NTZ R13, R13 ;  /* 0x0000000d000d7305 */ /* 0x000ea2000020f000 */
[----:B------:R-:W-:Y:S01]  /*06b0*/  SHF.R.S32.HI R2, RZ, 0x1f, R5 ;  /* 0x0000001fff027819 */ /* 0x000fe20000011405 */
[----:B------:R-:W-:Y:S01]  /*06c0*/  UMOV UR4, 0x20 ;  /* 0x0000002000047882 */ /* 0x000fe20000000000 */
[----:B------:R-:W3:Y:S01]  /*06d0*/  @!UP1 S2UR UR10, SR_CgaCtaId ;  /* 0x00000000000a99c3 */ /* 0x000ee20000008800 */
[----:B------:R-:W-:Y:S01]  /*06e0*/  LEA.HI R12, R12, R9, RZ, 0x2 ;  /* 0x000000090c0c7211 */ /* 0x000fe200078f10ff */
[----:B------:R-:W-:Y:S01]  /*06f0*/  @!UP0 UMOV UR6, 0x400 ;  /* 0x0000040000068882 */ /* 0x000fe20000000000 */
[----:B------:R-:W-:Y:S01]  /*0700*/  LEA.HI R2, R2, R5, RZ, 0x2 ;  /* 0x0000000502027211 */ /* 0x000fe200078f10ff */
[----:B------:R-:W-:-:S04]  /*0710*/  @!UP0 UIADD3 UR4, -UR4, 0x100000, URZ ;  /* 0x0010000004048890 */ /* 0x000fc8000fffe13f */
[----:B------:R-:W-:Y:S02]  /*0720*/  @!UP0 USHF.L.U32 UR5, UR4, 0xb, URZ ;  /* 0x0000000b04058899 */ /* 0x000fe4000800063f */
[----:B------:R-:W-:Y:S01]  /*0730*/  @!UP0 USHF.L.U32 UR4, UR4, 0x1, URZ ;  /* 0x0000000104048899 */ /* 0x000fe2000800063f */
[----:B------:R-:W4:Y:S01]  /*0740*/  F2I.U32.TRUNC.NTZ R8, R8 ;  /* 0x0000000800087305 */ /* 0x000f22000020f000 */
[----:B------:R-:W-:Y:S01]  /*0750*/  LOP3.LUT R12, R12, 0xfffffffc, RZ, 0xc0, !PT ;  /* 0xfffffffc0c0c7812 */ /* 0x000fe200078ec0ff */
[----:B------:R-:W-:Y:S01]  /*0760*/  @!UP1 UMOV UR9, 0x400 ;  /* 0x0000040000099882 */ /* 0x000fe20000000000 */
[----:B------:R-:W-:Y:S01]  /*0770*/  LOP3.LUT R2, R2, 0xfffffffc, RZ, 0xc0, !PT ;  /* 0xfffffffc02027812 */ /* 0x000fe200078ec0ff */
[----:B------:R-:W-:Y:S01]  /*0780*/  VOTEU.ALL UP2, P1 ;  /* 0x00000000003f7886 */ /* 0x000fe20000840000 */
[----:B------:R-:W-:Y:S01]  /*0790*/  VOTEU.ALL UP3, P1 ;  /* 0x00000000003f7886 */ /* 0x000fe20000860000 */
[----:B------:R-:W-:Y:S01]  /*07a0*/  IMAD.IADD R12, R9, 0x1, -R12 ;  /* 0x00000001090c7824 */ /* 0x000fe200078e0a0c */
[----:B------:R-:W-:Y:S01]  /*07b0*/  VOTEU.ALL UP4, P1 ;  /* 0x00000000003f7886 */ /* 0x000fe20000880000 */
[----:B------:R-:W-:Y:S01]  /*07c0*/  IMAD.IADD R5, R5, 0x1, -R2 ;  /* 0x0000000105057824 */ /* 0x000fe200078e0a02 */
[----:B------:R-:W-:Y:S01]  /*07d0*/  VOTEU.ALL UP5, P1 ;  /* 0x00000000003f7886 */ /* 0x000fe200008a0000 */
[----:B------:R-:W-:Y:S01]  /*07e0*/  IMAD R11, R11, 0x4, R12 ;  /* 0x000000040b0b7824 */ /* 0x000fe200078e020c */
[----:B-1----:R-:W-:Y:S01]  /*07f0*/  @!UP0 ULEA UR8, UR7, UR6, 0x18 ;  /* 0x0000000607088291 */ /* 0x002fe2000f8ec03f */
[----:B--2---:R-:W-:Y:S01]  /*0800*/  IMAD.MOV R13, RZ, RZ, -R13 ;  /* 0x000000ffff0d7224 */ /* 0x004fe200078e0a0d */
[----:B------:R-:W-:-:S04]  /*0810*/  @!UP1 UIADD3 UR6, -UR11, 0x100000, URZ ;  /* 0x001000000b069890 */ /* 0x000fc8000fffe13f */
[----:B------:R-:W-:Y:S02]  /*0820*/  @!UP1 USHF.L.U32 UR7, UR6, 0xb, URZ ;  /* 0x0000000b06079899 */ /* 0x000fe4000800063f */
[----:B------:R-:W-:Y:S01]  /*0830*/  @!UP1 USHF.L.U32 UR6, UR6, 0x1, URZ ;  /* 0x0000000106069899 */ /* 0x000fe2000800063f */
[----:B------:R-:W-:Y:S01]  /*0840*/  IMAD.SHL.U32 R56, R11, 0x4, RZ ;  /* 0x000000040b387824 */ /* 0x000fe200078e00ff */
[----:B------:R-:W-:Y:S01]  /*0850*/  ISETP.NE.AND P1, PT, R5, 0x3, PT ;  /* 0x000000030500780c */ /* 0x000fe20003f25270 */
[----:B----4-:R-:W-:Y:S01]  /*0860*/  IMAD.MOV R24, RZ, RZ, -R8 ;  /* 0x000000ffff187224 */ /* 0x010fe200078e0a08 */
[----:B-----5:R-:W-:Y:S01]  /*0870*/  ISETP.EQ.U32.AND P3, PT, R15, 0x1, PT ;  /* 0x000000010f00780c */ /* 0x020fe20003f62070 */
[----:B------:R-:W-:Y:S01]  /*0880*/  VOTEU.ALL UP0, P0 ;  /* 0x00000000003f7886 */ /* 0x000fe20000000000 */
[----:B---3--:R-:W-:Y:S01]  /*0890*/  @!UP1 ULEA UR9, UR10, UR9, 0x18 ;  /* 0x000000090a099291 */ /* 0x008fe2000f8ec03f */
[----:B------:R-:W-:Y:S01]  /*08a0*/  IMAD R9, R21, R24, R6 ;  /* 0x0000001815097224 */ /* 0x000fe200078e0206 */
[----:B------:R-:W-:Y:S01]  /*08b0*/  LOP3.LUT R56, R11, 0xc, R56, 0x78, !PT ;  /* 0x0000000c0b387812 */ /* 0x000fe200078e7838 */
[----:B0-----:R-:W-:Y:S01]  /*08c0*/  IMAD R20, R14, R13, UR12 ;  /* 0x0000000c0e147e24 */ /* 0x001fe2000f8e020d */
[----:B------:R-:W-:Y:S01]  /*08d0*/  VOTEU.ALL UP1, P0 ;  /* 0x00000000003f7886 */ /* 0x000fe20000020000 */
[----:B------:R-:W-:Y:S01]  /*08e0*/  LOP3.LUT P0, RZ, R3, 0x7, RZ, 0xc0, !PT ;  /* 0x0000000703ff7812 */ /* 0x000fe2000780c0ff */
[----:B------:R-:W0:Y:S02]  /*08f0*/  FENCE.VIEW.ASYNC.S ;  /* 0x00000000000073c6 */ /* 0x000e240000000000 */
[----:B0-----:R0:W1:Y:S01]  /*0900*/  @!UP0 SYNCS.EXCH.64 URZ, [UR8+0x110], UR4 ;  /* 0x00011004083f85b2 */ /* 0x0010620008000100 */
[----:B------:R-:W-:Y:S01]  /*0910*/  ISETP.NE.AND P4, PT, R9, R56, PT ;  /* 0x000000380900720c */ /* 0x000fe20003f85270 */
[----:B------:R0:W2:Y:S01]  /*0920*/  SHFL.IDX PT, R14, R7, RZ, 0x1f ;  /* 0x00001fff070e7589 */ /* 0x0000a200000e0000 */
[----:B------:R-:W-:-:S02]  /*0930*/  ISETP.EQ.OR P1, PT, R5, RZ, !P1 ;  /* 0x000000ff0500720c */ /* 0x000fc40004f22670 */
[----:B------:R-:W-:Y:S02]  /*0940*/  ISETP.LT.U32.AND P0, PT, R56, 0x8, !P0 ;  /* 0x000000083800780c */ /* 0x000fe40004701070 */
[----:B------:R-:W-:Y:S02]  /*0950*/  ISETP.EQ.OR P4, PT, R20, RZ, !P4 ;  /* 0x000000ff1400720c */ /* 0x000fe40006782670 */
[----:B------:R-:W-:Y:S02]  /*0960*/  ISETP.EQ.AND P1, PT, R10, RZ, P1 ;  /* 0x000000ff0a00720c */ /* 0x000fe40000f22270 */
[----:B------:R-:W-:Y:S02]  /*0970*/  PLOP3.LUT P0, PT, P0, P4, PT, 0x80, 0x0 ;  /* 0x000000000000781c */ /* 0x000fe40000709070 */
[----:B------:R-:W-:Y:S02]  /*0980*/  SEL R16, RZ, 0x1, !P1 ;  /* 0x00000001ff107807 */ /* 0x000fe40004800000 */
[----:B------:R-:W-:Y:S01]  /*0990*/  P2R R67, PR, RZ, 0x1 ;  /* 0x00000001ff437803 */ /* 0x000fe20000000000 */
[----:B------:R0:W3:Y:S01]  /*09a0*/  @!UP1 SYNCS.EXCH.64 URZ, [UR8+0x118], UR4 ;  /* 0x00011804083f95b2 */ /* 0x0000e20008000100 */
[----:B------:R-:W-:Y:S01]  /*09b0*/  NOP ;  /* 0x0000000000007918 */ /* 0x000fe20000000000 */
[----:B------:R-:W-:Y:S01]  /*09c0*/  SEL R16, R16, 0x2, P5 ;  /* 0x0000000210107807 */ /* 0x000fe20002800000 */
[----:B------:R0:W4:Y:S01]  /*09d0*/  @!UP2 SYNCS.EXCH.64 URZ, [UR9+0xf0], UR6 ;  /* 0x0000f006093fa5b2 */ /* 0x0001220008000100 */
[----:B------:R0:W0:Y:S01]  /*09e0*/  @!UP3 SYNCS.EXCH.64 URZ, [UR9+0xf8], UR6 ;  /* 0x0000f806093fb5b2 */ /* 0x0000220008000100 */
[----:B------:R0:W0:Y:S01]  /*09f0*/  @!UP4 SYNCS.EXCH.64 URZ, [UR9+0x100], UR6 ;  /* 0x00010006093fc5b2 */ /* 0x0000220008000100 */
[----:B------:R0:W0:Y:S01]  /*0a00*/  @!UP5 SYNCS.EXCH.64 URZ, [UR9+0x108], UR6 ;  /* 0x00010806093fd5b2 */ /* 0x0000220008000100 */
[----:B------:R-:W-:Y:S01]  /*0a10*/  NOP ;  /* 0x0000000000007918 */ /* 0x000fe20000000000 */
[----:B-1----:R-:W-:Y:S05]  /*0a20*/  @!P3 BRA `(.L_x_4) ;  /* 0x000000000008b947 */ /* 0x002fea0003800000 */
[----:B0--34-:R-:W-:Y:S01]  /*0a30*/  UCGABAR_ARV ;  /* 0x00000000000079c7 */ /* 0x019fe20008000000 */
[----:B------:R-:W-:Y:S05]  /*0a40*/  BRA `(.L_x_5) ;  /* 0x0000000000047947 */ /* 0x000fea0003800000 */
.L_x_4:
[----:B0--34-:R-:W-:Y:S01]  /*0a50*/  NOP ;  /* 0x0000000000007918 */ /* 0x019fe20000000000 */
.L_x_5:
[----:B------:R-:W-:Y:S01]  /*0a60*/  ULDC.64 UR4, c[0x0][0x598] ;  /* 0x0001660000047ab9 */ /* 0x000fe20000000a00 */
[----:B------:R-:W-:Y:S01]  /*0a70*/  ULDC.64 UR36, c[0x0][0x208] ;  /* 0x0000820000247ab9 */ /* 0x000fe20000000a00 */
[----:B------:R-:W-:-:S04]  /*0a80*/  ISETP.NE.U32.AND P0, PT, RZ, UR4, PT ;  /* 0x00000004ff007c0c */ /* 0x000fc8000bf05070 */
[----:B------:R-:W-:-:S13]  /*0a90*/  ISETP.NE.AND.EX P0, PT, RZ, UR5, PT, P0 ;  /* 0x00000005ff007c0c */ /* 0x000fda000bf05300 */
[----:B------:R-:W-:Y:S05]  /*0aa0*/  @!P0 BRA `(.L_x_6) ;  /* 0x00000000001c8947 */ /* 0x000fea0003800000 */
[----:B------:R-:W0:Y:S02]  /*0ab0*/  LDC.64 R8, c[0x0][0x598] ;  /* 0x00016600ff087b82 */ /* 0x000e240000000a00 */
[----:B0-----:R-:W3:Y:S02]  /*0ac0*/  LDG.E.64 R8, desc[UR36][R8.64] ;  /* 0x0000002408087981 */ /* 0x001ee4000c1e1b00 */
[----:B---3--:R-:W-:-:S04]  /*0ad0*/  ISETP.NE.U32.AND P0, PT, R8, RZ, PT ;  /* 0x000000ff0800720c */ /* 0x008fc80003f05070 */
[----:B------:R-:W-:-:S13]  /*0ae0*/  ISETP.NE.AND.EX P0, PT, R9, RZ, PT, P0 ;  /* 0x000000ff0900720c */ /* 0x000fda0003f05300 */
[----:B------:R-:W-:Y:S05]  /*0af0*/  @!P0 BRA `(.L_x_6) ;  /* 0x0000000000088947 */ /* 0x000fea0003800000 */
[----:B------:R0:W5:Y:S01]  /*0b00*/  LD.E R57, desc[UR36][R8.64] ;  /* 0x0000002408397980 */ /* 0x000162000c101900 */
[----:B------:R-:W-:Y:S05]  /*0b10*/  BRA `(.L_x_7) ;  /* 0x0000000000247947 */ /* 0x000fea0003800000 */
.L_x_6:
[----:B------:R-:W-:Y:S02]  /*0b20*/  ULDC.64 UR4, c[0x0][0x588] ;  /* 0x0001620000047ab9 */ /* 0x000fe40000000a00 */
[----:B------:R-:W-:-:S04]  /*0b30*/  ISETP.NE.U32.AND P0, PT, RZ, UR4, PT ;  /* 0x00000004ff007c0c */ /* 0x000fc8000bf05070 */
[----:B------:R-:W-:-:S13]  /*0b40*/  ISETP.NE.AND.EX P0, PT, RZ, UR5, PT, P0 ;  /* 0x00000005ff007c0c */ /* 0x000fda000bf05300 */
[----:B------:R-:W-:Y:S05]  /*0b50*/  @!P0 BRA `(.L_x_8) ;  /* 0x00000000000c8947 */ /* 0x000fea0003800000 */
[----:B------:R-:W0:Y:S02]  /*0b60*/  LDC.64 R8, c[0x0][0x588] ;  /* 0x00016200ff087b82 */ /* 0x000e240000000a00 */
[----:B0-----:R1:W5:Y:S01]  /*0b70*/  LDG.E R57, desc[UR36][R8.64] ;  /* 0x0000002408397981 */ /* 0x001362000c1e1900 */
[----:B------:R-:W-:Y:S05]  /*0b80*/  BRA `(.L_x_7) ;  /* 0x0000000000087947 */ /* 0x000fea0003800000 */
.L_x_8:
[----:B------:R-:W-:Y:S02]  /*0b90*/  ULDC UR4, c[0x0][0x580] ;  /* 0x0001600000047ab9 */ /* 0x000fe40000000800 */
[----:B------:R-:W-:-:S07]  /*0ba0*/  IMAD.U32 R57, RZ, RZ, UR4 ;  /* 0x00000004ff397e24 */ /* 0x000fce000f8e00ff */
.L_x_7:
[----:B------:R-:W-:Y:S02]  /*0bb0*/  ULDC.64 UR4, c[0x0][0x5a0] ;  /* 0x0001680000047ab9 */ /* 0x000fe40000000a00 */
[----:B------:R-:W-:-:S04]  /*0bc0*/  ISETP.NE.U32.AND P0, PT, RZ, UR4, PT ;  /* 0x00000004ff007c0c */ /* 0x000fc8000bf05070 */
[----:B------:R-:W-:-:S13]  /*0bd0*/  ISETP.NE.AND.EX P0, PT, RZ, UR5, PT, P0 ;  /* 0x00000005ff007c0c */ /* 0x000fda000bf05300 */
[----:B------:R-:W-:Y:S05]  /*0be0*/  @!P0 BRA `(.L_x_9) ;  /* 0x00000000001c8947 */ /* 0x000fea0003800000 */
[----:B01----:R-:W0:Y:S02]  /*0bf0*/  LDC.64 R8, c[0x0][0x5a0] ;  /* 0x00016800ff087b82 */ /* 0x003e240000000a00 */
[----:B0-----:R-:W3:Y:S02]  /*0c00*/  LDG.E.64 R8, desc[UR36][R8.64] ;  /* 0x0000002408087981 */ /* 0x001ee4000c1e1b00 */
[----:B---3--:R-:W-:-:S04]  /*0c10*/  ISETP.NE.U32.AND P0, PT, R8, RZ, PT ;  /* 0x000000ff0800720c */ /* 0x008fc80003f05070 */
[----:B------:R-:W-:-:S13]  /*0c20*/  ISETP.NE.AND.EX P0, PT, R9, RZ, PT, P0 ;  /* 0x000000ff0900720c */ /* 0x000fda0003f05300 */
[----:B------:R-:W-:Y:S05]  /*0c30*/  @!P0 BRA `(.L_x_9) ;  /* 0x0000000000088947 */ /* 0x000fea0003800000 */
[----:B------:R0:W5:Y:S01]  /*0c40*/  LD.E R58, desc[UR36][R8.64] ;  /* 0x00000024083a7980 */ /* 0x000162000c101900 */
[----:B------:R-:W-:Y:S05]  /*0c50*/  BRA `(.L_x_10) ;  /* 0x0000000000247947 */ /* 0x000fea0003800000 */
.L_x_9:
[----:B------:R-:W-:Y:S02]  /*0c60*/  ULDC.64 UR4, c[0x0][0x590] ;  /* 0x0001640000047ab9 */ /* 0x000fe40000000a00 */
[----:B------:R-:W-:-:S04]  /*0c70*/  ISETP.NE.U32.AND P0, PT, RZ, UR4, PT ;  /* 0x00000004ff007c0c */ /* 0x000fc8000bf05070 */
[----:B------:R-:W-:-:S13]  /*0c80*/  ISETP.NE.AND.EX P0, PT, RZ, UR5, PT, P0 ;  /* 0x00000005ff007c0c */ /* 0x000fda000bf05300 */
[----:B------:R-:W-:Y:S05]  /*0c90*/  @!P0 BRA `(.L_x_11) ;  /* 0x00000000000c8947 */ /* 0x000fea0003800000 */
[----:B------:R-:W3:Y:S02]  /*0ca0*/  LDC.64 R58, c[0x0][0x590] ;  /* 0x00016400ff3a7b82 */ /* 0x000ee40000000a00 */
[----:B---3--:R3:W5:Y:S01]  /*0cb0*/  LDG.E R58, desc[UR36][R58.64] ;  /* 0x000000243a3a7981 */ /* 0x008762000c1e1900 */
[----:B------:R-:W-:Y:S05]  /*0cc0*/  BRA `(.L_x_10) ;  /* 0x0000000000087947 */ /* 0x000fea0003800000 */
.L_x_11:
[----:B------:R-:W-:Y:S02]  /*0cd0*/  ULDC UR4, c[0x0][0x584] ;  /* 0x0001610000047ab9 */ /* 0x000fe40000000800 */
[----:B------:R-:W-:-:S07]  /*0ce0*/  IMAD.U32 R58, RZ, RZ, UR4 ;  /* 0x00000004ff3a7e24 */ /* 0x000fce000f8e00ff */
.L_x_10:
[----:B------:R-:W4:Y:S01]  /*0cf0*/  LDC R2, c[0x0][0x65c] ;  /* 0x00019700ff027b82 */ /* 0x000f220000000800 */
[----:B------:R-:W-:Y:S01]  /*0d00*/  ULDC UR6, c[0x0][0x28c] ;  /* 0x0000a30000067ab9 */ /* 0x000fe20000000800 */
[----:B------:R-:W-:Y:S01]  /*0d10*/  ISETP.NE.AND P0, PT, R10, 0x2, PT ;  /* 0x000000020a00780c */ /* 0x000fe20003f05270 */
[----:B------:R-:W-:Y:S01]  /*0d20*/  UIADD3 UR6, UR6, 0x3f, URZ ;  /* 0x0000003f06067890 */ /* 0x000fe2000fffe03f */
[----:B01----:R-:W-:Y:S01]  /*0d30*/  IMAD.U32 R8, RZ, RZ, UR12 ;  /* 0x0000000cff087e24 */ /* 0x003fe2000f8e00ff */
[----:B------:R-:W-:Y:S01]  /*0d40*/  UMOV UR38, URZ ;  /* 0x0000003f00267c82 */ /* 0x000fe20008000000 */
[----:B------:R-:W-:Y:S01]  /*0d50*/  IMAD.MOV.U32 R9, RZ, RZ, RZ ;  /* 0x000000ffff097224 */ /* 0x000fe200078e00ff */
[----:B------:R-:W-:Y:S01]  /*0d60*/  USHF.R.S32.HI UR7, URZ, 0x1f, UR6 ;  /* 0x0000001f3f077899 */ /* 0x000fe20008011406 */
[----:B------:R-:W-:Y:S01]  /*0d70*/  UMOV UR39, URZ ;  /* 0x0000003f00277c82 */ /* 0x000fe20008000000 */
[----:B------:R-:W-:Y:S02]  /*0d80*/  ULDC.64 UR8, c[0x0][0x650] ;  /* 0x0001940000087ab9 */ /* 0x000fe40000000a00 */
[----:B------:R-:W-:-:S04]  /*0d90*/  ULEA.HI UR7, UR7, UR6, URZ, 0x6 ;  /* 0x0000000607077291 */ /* 0x000fc8000f8f303f */
[----:B------:R-:W-:Y:S01]  /*0da0*/  USHF.R.S32.HI UR40, URZ, 0x6, UR7 ;  /* 0x000000063f287899 */ /* 0x000fe20008011407 */
[----:B----4-:R-:W-:-:S13]  /*0db0*/  ISETP.NE.AND P1, PT, R2, 0x1, PT ;  /* 0x000000010200780c */ /* 0x010fda0003f25270 */
[----:B------:R-:W0:Y:S01]  /*0dc0*/  @P1 LDC R19, c[0x0][0x10] ;  /* 0x00000400ff131b82 */ /* 0x000e220000000800 */
[----:B------:R-:W-:Y:S02]  /*0dd0*/  @P1 IMAD.MOV.U32 R7, RZ, RZ, RZ ;  /* 0x000000ffff071224 */ /* 0x000fe400078e00ff */
[----:B------:R-:W-:-:S05]  /*0de0*/  @P1 IMAD.MOV.U32 R17, RZ, RZ, RZ ;  /* 0x000000ffff111224 */ /* 0x000fca00078e00ff */
[----:B------:R-:W1:Y:S01]  /*0df0*/  @!P1 LDC R11, c[0x0][0xc] ;  /* 0x00000300ff0b9b82 */ /* 0x000e620000000800 */
[----:B------:R-:W-:Y:S01]  /*0e00*/  ULDC UR4, c[0x0][0xc] ;  /* 0x0000030000047ab9 */ /* 0x000fe20000000800 */
[----:B------:R-:W-:Y:S02]  /*0e10*/  ULDC UR5, c[0x0][0x10] ;  /* 0x0000040000057ab9 */ /* 0x000fe40000000800 */
[----:B------:R-:W-:-:S04]  /*0e20*/  UIMAD.WIDE.U32 UR4, UR4, UR5, URZ ;  /* 0x00000005040472a5 */ /* 0x000fc8000f8e003f */
[----:B------:R-:W4:Y:S01]  /*0e30*/  LDC R2, c[0x0][0x14] ;  /* 0x00000500ff027b82 */ /* 0x000f220000000800 */
[----:B0-----:R-:W-:-:S04]  /*0e40*/  @P1 IMAD.WIDE.U32 R18, R19, UR12, R6 ;  /* 0x0000000c13121c25 */ /* 0x001fc8000f8e0006 */
[----:B------:R-:W-:Y:S02]  /*0e50*/  @P1 IMAD.IADD R17, R19, 0x1, R17 ;  /* 0x0000000113111824 */ /* 0x000fe400078e0211 */
[----:B-1----:R-:W-:-:S04]  /*0e60*/  @!P1 IMAD.WIDE.U32 R8, R6, R11, R8 ;  /* 0x0000000b06089225 */ /* 0x002fc800078e0008 */
[----:B------:R-:W-:Y:S02]  /*0e70*/  @!P1 IMAD.MOV.U32 R18, RZ, RZ, R8 ;  /* 0x000000ffff129224 */ /* 0x000fe400078e0008 */
[----:B------:R-:W-:Y:S02]  /*0e80*/  @!P1 IMAD.MOV.U32 R17, RZ, RZ, R9 ;  /* 0x000000ffff119224 */ /* 0x000fe400078e0009 */
[----:B----4-:R-:W-:-:S04]  /*0e90*/  IMAD.WIDE.U32 R12, R2, UR4, RZ ;  /* 0x00000004020c7c25 */ /* 0x010fc8000f8e00ff */
[----:B------:R-:W-:Y:S01]  /*0ea0*/  IMAD R23, R2, UR5, RZ ;  /* 0x0000000502177c24 */ /* 0x000fe2000f8e02ff */
[----:B------:R0:W-:Y:S03]  /*0eb0*/  STL.64 [R1], R12 ;  /* 0x0000000c01007387 */ /* 0x0001e60000100a00 */
[----:B------:R-:W-:Y:S01]  /*0ec0*/  IMAD.IADD R23, R13, 0x1, R23 ;  /* 0x000000010d177824 */ /* 0x000fe200078e0217 */
[----:B------:R-:W-:Y:S06]  /*0ed0*/  @P0 BRA `(.L_x_12) ;  /* 0x0000000000240947 */ /* 0x000fec0003800000 */
[----:B------:R-:W-:Y:S01]  /*0ee0*/  USHF.R.U32.HI UR4, URZ, 0x1, UR40 ;  /* 0x000000013f047899 */ /* 0x000fe20008011628 */
[----:B------:R-:W-:Y:S01]  /*0ef0*/  IADD3 R18, P0, R18, R12, RZ ;  /* 0x0000000c12127210 */ /* 0x000fe20007f1e0ff */
[----:B------:R-:W-:Y:S02]  /*0f00*/  UISETP.GE.U32.AND UP0, UPT, UR40, 0xe, UPT ;  /* 0x0000000e2800788c */ /* 0x000fe4000bf06070 */
[----:B------:R-:W-:Y:S02]  /*0f10*/  UIMAD.WIDE.U32 UR4, UR4, -0x6db6db6d, URZ ;  /* 0x92492493040478a5 */ /* 0x000fe4000f8e003f */
[----:B------:R-:W-:Y:S01]  /*0f20*/  IMAD.X R17, R23, 0x1, R17, P0 ;  /* 0x0000000117117824 */ /* 0x000fe200000e0611 */
[----:B------:R-:W-:Y:S01]  /*0f30*/  UMOV UR39, URZ ;  /* 0x0000003f00277c82 */ /* 0x000fe20008000000 */
[----:B------:R-:W-:-:S04]  /*0f40*/  USHF.R.U32.HI UR4, URZ, 0x2, UR5 ;  /* 0x000000023f047899 */ /* 0x000fc80008011605 */
[----:B------:R-:W-:Y:S02]  /*0f50*/  UIMAD UR38, UR4, -0xe, UR40 ;  /* 0xfffffff2042678a4 */ /* 0x000fe4000f8e0228 */
[----:B------:R-:W-:-:S12]  /*0f60*/  @UP0 ULOP3.LUT UR39, UR4, 0x1, URZ, 0xc0, !UPT ;  /* 0x0000000104270892 */ /* 0x000fd8000f8ec03f */
.L_x_12:
[----:B------:R-:W-:Y:S01]  /*0f70*/  ISETP.GE.U32.AND P0, PT, R18, UR8, PT ;  /* 0x0000000812007c0c */ /* 0x000fe2000bf06070 */
[----:B------:R-:W-:Y:S01]  /*0f80*/  IMAD.MOV.U32 R19, RZ, RZ, -0x1 ;  /* 0xffffffffff137424 */ /* 0x000fe200078e00ff */
[----:B------:R-:W-:Y:S01]  /*0f90*/  PRMT R8, RZ, 0x7610, R8 ;  /* 0x00007610ff087816 */ /* 0x000fe20000000008 */
[----:B------:R-:W-:Y:S01]  /*0fa0*/  IMAD.MOV.U32 R22, RZ, RZ, -0x1 ;  /* 0xffffffffff167424 */ /* 0x000fe200078e00ff */
[----:B------:R-:W-:Y:S01]  /*0fb0*/  ISETP.GE.U32.AND.EX P0, PT, R17, UR9, PT, P0 ;  /* 0x0000000911007c0c */ /* 0x000fe2000bf06100 */
[----:B------:R-:W-:-:S12]  /*0fc0*/  IMAD.MOV.U32 R2, RZ, RZ, -0x1 ;  /* 0xffffffffff027424 */ /* 0x000fd800078e00ff */
[----:B------:R-:W-:Y:S05]  /*0fd0*/  @P0 BRA `(.L_x_13) ;  /* 0x00000004002c0947 */ /* 0x000fea0003800000 */
[----:B------:R-:W1:Y:S01]  /*0fe0*/  LDC.64 R26, c[0x0][0x628] ;  /* 0x00018a00ff1a7b82 */ /* 0x000e620000000a00 */
[----:B------:R-:W-:Y:S02]  /*0ff0*/  IMAD.MOV.U32 R8, RZ, RZ, R18 ;  /* 0x000000ffff087224 */ /* 0x000fe400078e0012 */
[----:B------:R-:W-:-:S05]  /*1000*/  IMAD.MOV.U32 R9, RZ, RZ, R17 ;  /* 0x000000ffff097224 */ /* 0x000fca00078e0011 */
[----:B------:R-:W4:Y:S08]  /*1010*/  LDC R2, c[0x0][0x630] ;  /* 0x00018c00ff027b82 */ /* 0x000f300000000800 */
[----:B------:R-:W0:Y:S01]  /*1020*/  LDC.64 R28, c[0x0][0x620] ;  /* 0x00018800ff1c7b82 */ /* 0x000e220000000a00 */
[----:B-1----:R-:W-:-:S04]  /*1030*/  ISETP.NE.U32.AND P0, PT, R26, RZ, PT ;  /* 0x000000ff1a00720c */ /* 0x002fc80003f05070 */
[----:B------:R-:W-:-:S13]  /*1040*/  ISETP.NE.AND.EX P0, PT, R27, RZ, PT, P0 ;  /* 0x000000ff1b00720c */ /* 0x000fda0003f05300 */
[----:B0---4-:R-:W-:Y:S05]  /*1050*/  @!P0 BRA `(.L_x_14) ;  /* 0x0000000000288947 */ /* 0x011fea0003800000 */
[----:B------:R-:W0:Y:S02]  /*1060*/  LDC R13, c[0x0][0x634] ;  /* 0x00018d00ff0d7b82 */ /* 0x000e240000000800 */
[----:B0-----:R-:W-:-:S05]  /*1070*/  IADD3 R13, P0, R18, R13, RZ ;  /* 0x0000000d120d7210 */ /* 0x001fca0007f1e0ff */
[----:B------:R-:W-:-:S04]  /*1080*/  IMAD.X R15, RZ, RZ, R17, P0 ;  /* 0x000000ffff0f7224 */ /* 0x000fc800000e0611 */
[----:B------:R-:W-:-:S04]  /*1090*/  IMAD.WIDE.U32 R8, R15, R26, RZ ;  /* 0x0000001a0f087225 */ /* 0x000fc800078e00ff */
[----:B------:R-:W-:-:S04]  /*10a0*/  IMAD.WIDE.U32 R10, P0, R13, R27, R8 ;  /* 0x0000001b0d0a7225 */ /* 0x000fc80007800008 */
[----:B------:R-:W-:-:S04]  /*10b0*/  IMAD.WIDE.U32 R8, R13, R26, RZ ;  /* 0x0000001a0d087225 */ /* 0x000fc800078e00ff */
[----:B------:R-:W-:Y:S01]  /*10c0*/  IMAD.X R13, RZ, RZ, RZ, P0 ;  /* 0x000000ffff0d7224 */ /* 0x000fe200000e06ff */
[----:B------:R-:W-:Y:S01]  /*10d0*/  IADD3 RZ, P0, R9, R10, RZ ;  /* 0x0000000a09ff7210 */ /* 0x000fe20007f1e0ff */
[----:B------:R-:W-:-:S04]  /*10e0*/  IMAD.MOV.U32 R12, RZ, RZ, R11 ;  /* 0x000000ffff0c7224 */ /* 0x000fc800078e000b */
[----:B------:R-:W-:-:S08]  /*10f0*/  IMAD.WIDE.U32.X R8, R15, R27, R12, P0 ;  /* 0x0000001b0f087225 */ /* 0x000fd000000e040c */
.L_x_14:
[----:B------:R-:W0:Y:S01]  /*1100*/  LDC.64 R32, c[0x0][0x640] ;  /* 0x00019000ff207b82 */ /* 0x000e220000000a00 */
[-C--:B------:R-:W-:Y:S01]  /*1110*/  SHF.R.U64 R30, R8, R2.reuse, R9 ;  /* 0x00000002081e7219 */ /* 0x080fe20000001209 */
[----:B------:R-:W-:Y:S01]  /*1120*/  IMAD.MOV.U32 R19, RZ, RZ, R17 ;  /* 0x000000ffff137224 */ /* 0x000fe200078e0011 */
[----:B------:R-:W-:Y:S02]  /*1130*/  SHF.R.U32.HI R2, RZ, R2, R9 ;  /* 0x00000002ff027219 */ /* 0x000fe40000011609 */
[----:B------:R-:W-:-:S03]  /*1140*/  IADD3 R11, P0, RZ, -R30, RZ ;  /* 0x8000001eff0b7210 */ /* 0x000fc60007f1e0ff */
[----:B------:R-:W1:Y:S02]  /*1150*/  LDC R10, c[0x0][0x618] ;  /* 0x00018600ff0a7b82 */ /* 0x000e640000000800 */
[----:B------:R-:W-:-:S04]  /*1160*/  IMAD.X R9, RZ, RZ, ~R2, P0 ;  /* 0x000000ffff097224 */ /* 0x000fc800000e0e02 */
[-C--:B------:R-:W-:Y:S02]  /*1170*/  IMAD R2, R9, R28.reuse, RZ ;  /* 0x0000001c09027224 */ /* 0x080fe400078e02ff */
[----:B------:R-:W4:Y:S01]  /*1180*/  LDC R13, c[0x0][0x608] ;  /* 0x00018200ff0d7b82 */ /* 0x000f220000000800 */
[----:B------:R-:W-:-:S04]  /*1190*/  IMAD.WIDE.U32 R8, R11, R28, R18 ;  /* 0x0000001c0b087225 */ /* 0x000fc800078e0012 */
[----:B------:R-:W-:Y:S02]  /*11a0*/  IMAD R11, R11, R29, R2 ;  /* 0x0000001d0b0b7224 */ /* 0x000fe400078e0202 */
[----:B------:R-:W-:Y:S01]  /*11b0*/  IMAD.MOV.U32 R2, RZ, RZ, -0x1 ;  /* 0xffffffffff027424 */ /* 0x000fe200078e00ff */
[----:B------:R-:W2:Y:S01]  /*11c0*/  LDC R31, c[0x0][0x658] ;  /* 0x00019600ff1f7b82 */ /* 0x000ea20000000800 */
[----:B------:R-:W-:Y:S01]  /*11d0*/  IMAD.IADD R9, R9, 0x1, R11 ;  /* 0x0000000109097824 */ /* 0x000fe200078e020b */
[----:B0-----:R-:W-:Y:S01]  /*11e0*/  ISETP.NE.U32.AND P0, PT, R32, RZ, PT ;  /* 0x000000ff2000720c */ /* 0x001fe20003f05070 */
[----:B------:R-:W-:-:S03]  /*11f0*/  IMAD.MOV.U32 R28, RZ, RZ, 0x1 ;  /* 0x00000001ff1c7424 */ /* 0x000fc600078e00ff */
[----:B------:R-:W-:Y:S02]  /*1200*/  ISETP.NE.AND.EX P0, PT, R33, RZ, PT, P0 ;  /* 0x000000ff2100720c */ /* 0x000fe40003f05300 */
[----:B------:R-:W0:Y:S01]  /*1210*/  LDC R27, c[0x0][0x600] ;  /* 0x00018000ff1b7b82 */ /* 0x000e220000000800 */
[-CC-:B-1----:R-:W-:Y:S02]  /*1220*/  SHF.R.U64 R25, R8, R10.reuse, R9.reuse ;  /* 0x0000000a08197219 */ /* 0x182fe40000001209 */
[----:B------:R-:W-:-:S05]  /*1230*/  SHF.R.U32.HI R8, RZ, R10, R9 ;  /* 0x0000000aff087219 */ /* 0x000fca0000011609 */
[----:B------:R-:W1:Y:S01]  /*1240*/  LDC R22, c[0x0][0x648] ;  /* 0x00019200ff167b82 */ /* 0x000e620000000800 */
[-CC-:B----4-:R-:W-:Y:S02]  /*1250*/  SHF.R.U64 R34, R25, R13.reuse, R8.reuse ;  /* 0x0000000d19227219 */ /* 0x190fe40000001208 */
[----:B------:R-:W-:-:S05]  /*1260*/  SHF.R.U32.HI R8, RZ, R13, R8 ;  /* 0x0000000dff087219 */ /* 0x000fca0000011608 */
[----:B------:R-:W4:Y:S01]  /*1270*/  LDC R26, c[0x0][0x638] ;  /* 0x00018e00ff1a7b82 */ /* 0x000f220000000800 */
[-CC-:B--2---:R-:W-:Y:S02]  /*1280*/  SHF.R.U64 R36, R34, R31.reuse, R8.reuse ;  /* 0x0000001f22247219 */ /* 0x184fe40000001208 */
[-C--:B------:R-:W-:Y:S02]  /*1290*/  SHF.L.U32 R2, R2, R31.reuse, RZ ;  /* 0x0000001f02027219 */ /* 0x080fe400000006ff */
[----:B------:R-:W-:Y:S01]  /*12a0*/  SHF.R.U32.HI R9, RZ, R31, R8 ;  /* 0x0000001fff097219 */ /* 0x000fe20000011608 */
[----:B------:R-:W-:Y:S01]  /*12b0*/  IMAD.MOV.U32 R8, RZ, RZ, R36 ;  /* 0x000000ffff087224 */ /* 0x000fe200078e0024 */
[----:B------:R-:W-:Y:S01]  /*12c0*/  LOP3.LUT R15, RZ, R2, RZ, 0x33, !PT ;  /* 0x00000002ff0f7212 */ /* 0x000fe200078e33ff */
[----:B------:R-:W2:Y:S01]  /*12d0*/  LDC R29, c[0x0][0x610] ;  /* 0x00018400ff1d7b82 */ /* 0x000ea20000000800 */
[----:B------:R-:W-:Y:S05]  /*12e0*/  @!P0 BRA `(.L_x_15) ;  /* 0x0000000000288947 */ /* 0x000fea0003800000 */
[----:B------:R-:W3:Y:S02]  /*12f0*/  LDC R13, c[0x0][0x64c] ;  /* 0x00019300ff0d7b82 */ /* 0x000ee40000000800 */
[----:B---3--:R-:W-:-:S05]  /*1300*/  IADD3 R13, P0, R36, R13, RZ ;  /* 0x0000000d240d7210 */ /* 0x008fca0007f1e0ff */
        /* <DEDUP_REMOVED lines=8> */
.L_x_15:
[----:B-1----:R-:W-:Y:S01]  /*1390*/  SHF.R.U64 R7, R8, R22, R9 ;  /* 0x0000001608077219 */ /* 0x002fe20000001209 */
[----:B0-----:R-:W-:Y:S01]  /*13a0*/  VIADD R8, R27, 0xffffffff ;  /* 0xffffffff1b087836 */ /* 0x001fe20000000000 */
[----:B------:R-:W-:Y:S01]  /*13b0*/  SHF.L.U32 R2, R28, R31, RZ ;  /* 0x0000001f1c027219 */ /* 0x000fe200000006ff */
[----:B------:R-:W-:Y:S01]  /*13c0*/  @P1 IMAD R20, R21, R24, R6 ;  /* 0x0000001815141224 */ /* 0x000fe200078e0206 */
[----:B------:R-:W-:Y:S01]  /*13d0*/  LOP3.LUT R15, R34, R15, RZ, 0xc0, !PT ;  /* 0x0000000f220f7212 */ /* 0x000fe200078ec0ff */
[----:B------:R-:W-:Y:S01]  /*13e0*/  IMAD.MOV R9, RZ, RZ, -R7 ;  /* 0x000000ffff097224 */ /* 0x000fe200078e0a07 */
[----:B------:R-:W-:Y:S01]  /*13f0*/  LOP3.LUT R8, R25, R8, RZ, 0xc0, !PT ;  /* 0x0000000819087212 */ /* 0x000fe200078ec0ff */
[----:B------:R-:W-:Y:S02]  /*1400*/  IMAD.MOV.U32 R6, RZ, RZ, 0x1 ;  /* 0x00000001ff067424 */ /* 0x000fe400078e00ff */
[----:B------:R-:W-:Y:S02]  /*1410*/  IMAD R15, R2, R7, R15 ;  /* 0x00000007020f7224 */ /* 0x000fe400078e020f */
[----:B----4-:R-:W-:-:S02]  /*1420*/  IMAD R2, R9, R26, R36 ;  /* 0x0000001a09027224 */ /* 0x010fc400078e0224 */
[----:B--2---:R-:W-:Y:S02]  /*1430*/  IMAD R19, R15, R29, R20 ;  /* 0x0000001d0f137224 */ /* 0x004fe400078e0214 */
[--C-:B------:R-:W-:Y:S01]  /*1440*/  IMAD R2, R2, R27, R8.reuse ;  /* 0x0000001b02027224 */ /* 0x100fe200078e0208 */
[----:B------:R-:W-:-:S04]  /*1450*/  PRMT R8, R6, 0x7610, R8 ;  /* 0x0000761006087816 */ /* 0x000fc80000000008 */
[----:B------:R-:W-:Y:S02]  /*1460*/  SEL R22, R2, R19, !P1 ;  /* 0x0000001302167207 */ /* 0x000fe40004800000 */
[----:B------:R-:W-:Y:S01]  /*1470*/  SEL R19, R19, R2, !P1 ;  /* 0x0000000213137207 */ /* 0x000fe20004800000 */
[----:B------:R-:W-:-:S07]  /*1480*/  IMAD.MOV.U32 R2, RZ, RZ, R30 ;  /* 0x000000ffff027224 */ /* 0x000fce00078e001e */
.L_x_13:
[----:B------:R-:W-:Y:S05]  /*1490*/  @!P3 BRA `(.L_x_16) ;  /* 0x00000000000cb947 */ /* 0x000fea0003800000 */
[----:B------:R-:W-:Y:S01]  /*14a0*/  UCGABAR_WAIT ;  /* 0x0000000000007dc7 */ /* 0x000fe20008000000 */
[----:B------:R-:W-:Y:S01]  /*14b0*/  CCTL.IVALL ;  /* 0x00000000ff00798f */ /* 0x000fe20002000000 */
[----:B------:R-:W-:Y:S05]  /*14c0*/  BRA `(.L_x_17) ;  /* 0x0000000000047947 */ /* 0x000fea0003800000 */
.L_x_16:
[----:B------:R-:W-:Y:S06]  /*14d0*/  BAR.SYNC.DEFER_BLOCKING 0x0 ;  /* 0x0000000000007b1d */ /* 0x000fec0000010000 */
.L_x_17:
[----:B------:R-:W-:Y:S05]  /*14e0*/  @!P2 BRA `(.L_x_18) ;  /* 0x000000380010a947 */ /* 0x000fea0003800000 */
[----:B------:R-:W-:-:S13]  /*14f0*/  ISETP.GT.U32.AND P0, PT, R35, 0x1, PT ;  /* 0x000000012300780c */ /* 0x000fda0003f04070 */
[----:B------:R-:W-:Y:S05]  /*1500*/  @P0 EXIT ;  /* 0x000000000000094d */ /* 0x000fea0003800000 */
.L_x_19:
[----:B------:R-:W-:-:S08]  /*1510*/  NOP ;  /* 0x0000000000007918 */ /* 0x000fd00000000000 */
[----:B------:R-:W1:Y:S02]  /*1520*/  USETMAXREG.TRY_ALLOC.CTAPOOL UP0, 0xe8 ;  /* 0x000000e8000079c8 */ /* 0x000e640008000600 */
[----:B-1----:R-:W-:-:S13]  /*1530*/  PLOP3.LUT P0, PT, PT, PT, UP0, 0x80, 0x0 ;  /* 0x000000000000781c */ /* 0x002fda0003f0f008 */
[----:B------:R-:W-:Y:S05]  /*1540*/  @!P0 BRA `(.L_x_19) ;  /* 0xfffffffc00f08947 */ /* 0x000fea000383ffff */
[----:B------:R-:W-:-:S13]  /*1550*/  LOP3.LUT P0, RZ, R8, 0xff, RZ, 0xc0, !PT ;  /* 0x000000ff08ff7812 */ /* 0x000fda000780c0ff */
[----:B------:R-:W-:Y:S05]  /*1560*/  @!P0 EXIT ;  /* 0x000000000000894d */ /* 0x000fea0003800000 */
[----:B------:R-:W1:Y:S01]  /*1570*/  S2UR UR4, SR_CgaCtaId ;  /* 0x00000000000479c3 */ /* 0x000e620000008800 */
[----:B--2---:R-:W-:Y:S01]  /*1580*/  VIADD R14, R14, 0xffffffff ;  /* 0xffffffff0e0e7836 */ /* 0x004fe20000000000 */
[CC--:B------:R-:W-:Y:S01]  /*1590*/  LEA.HI R4, R0.reuse, R3.reuse, RZ, 0x2 ;  /* 0x0000000300047211 */ /* 0x0c0fe200078f10ff */
[----:B------:R-:W-:Y:S01]  /*15a0*/  UMOV UR41, 0x400 ;  /* 0x0000040000297882 */ /* 0x000fe20000000000 */
[----:B------:R-:W-:Y:S01]  /*15b0*/  LEA.HI R0, R0, R3, RZ, 0x5 ;  /* 0x0000000300007211 */ /* 0x000fe200078f28ff */
[----:B------:R-:W-:Y:S01]  /*15c0*/  UISETP.LT.AND UP0, UPT, UR40, 0x1, UPT ;  /* 0x000000012800788c */ /* 0x000fe2000bf01270 */
[----:B------:R-:W-:Y:S01]  /*15d0*/  R2UR UR42, R14 ;  /* 0x000000000e2a72ca */ /* 0x000fe200000e0000 */
[----:B------:R-:W-:Y:S01]  /*15e0*/  ULDC UR6, c[0x0][0x284] ;  /* 0x0000a10000067ab9 */ /* 0x000fe20000000800 */
[--C-:B------:R-:W-:Y:S01]  /*15f0*/  SHF.R.S32.HI R60, RZ, 0x2, R4.reuse ;  /* 0x00000002ff3c7819 */ /* 0x100fe20000011404 */
[----:B------:R-:W-:Y:S01]  /*1600*/  USEL UR43, UR40, 0x1, UP0 ;  /* 0x00000001282b7887 */ /* 0x000fe20008000000 */
[----:B------:R-:W-:Y:S01]  /*1610*/  SHF.R.S32.HI R5, RZ, 0x1f, R4 ;  /* 0x0000001fff057819 */ /* 0x000fe20000011404 */
[----:B------:R-:W-:Y:S01]  /*1620*/  USHF.L.U32 UR46, UR40, 0x1, URZ ;  /* 0x00000001282e7899 */ /* 0x000fe2000800063f */
[----:B------:R-:W-:Y:S01]  /*1630*/  LOP3.LUT R4, R4, 0xfffffffc, RZ, 0xc0, !PT ;  /* 0xfffffffc04047812 */ /* 0x000fe200078ec0ff */
[----:B------:R-:W-:Y:S01]  /*1640*/  UIADD3 UR43, -UR43, UR40, URZ ;  /* 0x000000282b2b7290 */ /* 0x000fe2000fffe13f */
[----:B------:R-:W-:-:S02]  /*1650*/  LEA.HI R5, R5, R60, RZ, 0x3 ;  /* 0x0000003c05057211 */ /* 0x000fc400078f18ff */
[----:B------:R-:W-:Y:S01]  /*1660*/  ISETP.NE.AND P0, PT, R14, RZ, PT ;  /* 0x000000ff0e00720c */ /* 0x000fe20003f05270 */
[----:B---3--:R-:W-:Y:S01]  /*1670*/  IMAD.IADD R59, R3, 0x1, -R4 ;  /* 0x00000001033b7824 */ /* 0x008fe200078e0a04 */
[----:B------:R-:W-:Y:S01]  /*1680*/  LOP3.LUT R5, R5, 0xfffffff8, RZ, 0xc0, !PT ;  /* 0xfffffff805057812 */ /* 0x000fe200078ec0ff */
[----:B------:R-:W-:Y:S01]  /*1690*/  USHF.L.U32 UR42, UR42, 0x3, URZ ;  /* 0x000000032a2a7899 */ /* 0x000fe2000800063f */
[----:B------:R-:W-:Y:S02]  /*16a0*/  LOP3.LUT R72, R16, 0x1, RZ, 0xfc, !PT ;  /* 0x0000000110487812 */ /* 0x000fe400078efcff */
[----:B------:R-:W-:Y:S01]  /*16b0*/  SEL R73, RZ, 0x1, P0 ;  /* 0x00000001ff497807 */ /* 0x000fe20000000000 */
[----:B------:R-:W-:Y:S01]  /*16c0*/  IMAD.IADD R60, R60, 0x1, -R5 ;  /* 0x000000013c3c7824 */ /* 0x000fe200078e0a05 */
[----:B-1----:R-:W-:Y:S01]  /*16d0*/  ULEA UR41, UR4, UR41, 0x18 ;  /* 0x0000002904297291 */ /* 0x002fe2000f8ec03f */
[----:B------:R-:W-:Y:S01]  /*16e0*/  SHF.R.S32.HI R5, RZ, 0x5, R0 ;  /* 0x00000005ff057819 */ /* 0x000fe20000011400 */
[----:B------:R-:W-:-:S02]  /*16f0*/  IMAD.U32 R63, RZ, RZ, UR42 ;  /* 0x0000002aff3f7e24 */ /* 0x000fc4000f8e00ff */
[----:B------:R-:W-:Y:S01]  /*1700*/  UIADD3 UR47, UR41, 0xf0, URZ ;  /* 0x000000f0292f7890 */ /* 0x000fe2000fffe03f */
[--C-:B------:R-:W-:Y:S01]  /*1710*/  SHF.R.S32.HI R61, RZ, 0x1f, R60.reuse ;  /* 0x0000001fff3d7819 */ /* 0x100fe2000001143c */
[----:B------:R-:W-:Y:S01]  /*1720*/  UIADD3 UR4, UR41, 0x200, URZ ;  /* 0x0000020029047890 */ /* 0x000fe2000fffe03f */
[--C-:B------:R-:W-:Y:S01]  /*1730*/  IMAD R66, R5, -0x10, -R60.reuse ;  /* 0xfffffff005427824 */ /* 0x100fe200078e0a3c */
[----:B------:R-:W-:Y:S01]  /*1740*/  UIADD3 UR5, UR41, 0x1c200, URZ ;  /* 0x0001c20029057890 */ /* 0x000fe2000fffe03f */
[----:B------:R-:W-:Y:S01]  /*1750*/  LOP3.LUT R65, R63, 0x8, RZ, 0xc0, !PT ;  /* 0x000000083f417812 */ /* 0x000fe200078ec0ff */
[----:B------:R-:W-:Y:S01]  /*1760*/  USHF.R.U32.HI UR4, URZ, 0x4, UR4 ;  /* 0x000000043f047899 */ /* 0x000fe20008011604 */
[----:B------:R-:W-:Y:S01]  /*1770*/  IMAD.U32 R62, RZ, RZ, UR47 ;  /* 0x0000002fff3e7e24 */ /* 0x000fe2000f8e00ff */
[----:B------:R-:W-:Y:S01]  /*1780*/  USHF.R.U32.HI UR5, URZ, 0x4, UR5 ;  /* 0x000000043f057899 */ /* 0x000fe20008011605 */
[----:B------:R-:W-:Y:S01]  /*1790*/  IMAD.WIDE R60, R5, 0x10, R60 ;  /* 0x00000010053c7825 */ /* 0x000fe200078e023c */
[----:B------:R-:W-:Y:S01]  /*17a0*/  ULOP3.LUT UR4, UR4, 0x3fff, URZ, 0xc0, !UPT ;  /* 0x00003fff04047892 */ /* 0x000fe2000f8ec03f */
[----:B------:R-:W-:Y:S01]  /*17b0*/  LOP3.LUT R63, R63, 0x8, RZ, 0xc, !PT ;  /* 0x000000083f3f7812 */ /* 0x000fe200078e0cff */
[----:B------:R-:W-:Y:S01]  /*17c0*/  ULOP3.LUT UR5, UR5, 0x3fff, URZ, 0xc0, !UPT ;  /* 0x00003fff05057892 */ /* 0x000fe2000f8ec03f */
[----:B------:R-:W-:Y:S01]  /*17d0*/  VIADD R64, R62, UR42 ;  /* 0x0000002a3e407c36 */ /* 0x000fe20008000000 */
[----:B------:R-:W-:Y:S01]  /*17e0*/  LOP3.LUT R65, R65, 0x18, RZ, 0x3c, !PT ;  /* 0x0000001841417812 */ /* 0x000fe200078e3cff */
[----:B------:R-:W-:Y:S01]  /*17f0*/  VIADD R66, R66, UR6 ;  /* 0x0000000642427c36 */ /* 0x000fe20008000000 */
[----:B------:R-:W-:-:S02]  /*1800*/  ULOP3.LUT UR44, UR4, 0x10000, URZ, 0xfc, !UPT ;  /* 0x00010000042c7892 */ /* 0x000fc4000f8efc3f */
[----:B------:R-:W-:-:S12]  /*1810*/  ULOP3.LUT UR45, UR5, 0x10000, URZ, 0xfc, !UPT ;  /* 0x00010000052d7892 */ /* 0x000fd8000f8efc3f */
.L_x_105:
[----:B------:R-:W-:Y:S01]  /*1820*/  SHF.L.U32 R3, R73, 0x1f, RZ ;  /* 0x0000001f49037819 */ /* 0x000fe200000006ff */
[----:B------:R-:W-:Y:S02]  /*1830*/  ULDC UR4, c[0x0][0x28c] ;  /* 0x0000a30000047ab9 */ /* 0x000fe40000000800 */
[----:B------:R-:W-:Y:S01]  /*1840*/  ISETP.LT.AND P1, PT, RZ, UR4, PT ;  /* 0x00000004ff007c0c */ /* 0x000fe2000bf21270 */
[----:B-1----:R-:W1:Y:S02]  /*1850*/  SYNCS.PHASECHK.TRANS64.TRYWAIT P0, [R62+UR42], R3 ;  /* 0x000000033e0075a7 */ /* 0x002e64000800016a */
[----:B-1-34-:R-:W-:Y:S10]  /*1860*/  @!P0 BRA `(.L_x_20) ;  /* 0x0000004800b08947 */ /* 0x01aff40003800000 */
.L_x_137:
[----:B------:R-:W-:Y:S05]  /*1870*/  @P1 BRA `(.L_x_21) ;  /* 0x0000000000401947 */ /* 0x000fea0003800000 */
[----:B------:R-:W-:Y:S01]  /*1880*/  MOV R0, 0x0 ;  /* 0x0000000000007802 */ /* 0x000fe20000000f00 */
[----:B------:R-:W-:Y:S01]  /*1890*/  ULDC.64 UR4, c[0x4][0x68] ;  /* 0x01001a0000047ab9 */ /* 0x000fe20000000a00 */
[----:B------:R-:W-:Y:S01]  /*18a0*/  ULDC.64 UR6, c[0x4][0x8] ;  /* 0x0100020000067ab9 */ /* 0x000fe20000000a00 */
[----:B------:R-:W-:Y:S01]  /*18b0*/  IMAD.U32 R4, RZ, RZ, UR4 ;  /* 0x00000004ff047e24 */ /* 0x000fe2000f8e00ff */
[----:B------:R2:W3:Y:S01]  /*18c0*/  LDC.64 R14, c[0x4][R0] ;  /* 0x01000000000e7b82 */ /* 0x0004e20000000a00 */
[----:B------:R-:W-:Y:S01]  /*18d0*/  IMAD.U32 R5, RZ, RZ, UR5 ;  /* 0x00000005ff057e24 */ /* 0x000fe2000f8e00ff */
[----:B------:R-:W-:Y:S01]  /*18e0*/  ULDC.64 UR4, c[0x4][0x70] ;  /* 0x01001c0000047ab9 */ /* 0x000fe20000000a00 */
[----:B------:R-:W-:Y:S02]  /*18f0*/  IMAD.U32 R10, RZ, RZ, UR6 ;  /* 0x00000006ff0a7e24 */ /* 0x000fe4000f8e00ff */
[----:B------:R-:W-:Y:S02]  /*1900*/  IMAD.U32 R6, RZ, RZ, UR4 ;  /* 0x00000004ff067e24 */ /* 0x000fe4000f8e00ff */
[----:B------:R-:W-:-:S02]  /*1910*/  IMAD.U32 R7, RZ, RZ, UR5 ;  /* 0x00000005ff077e24 */ /* 0x000fc4000f8e00ff */
[----:B------:R-:W-:Y:S02]  /*1920*/  IMAD.U32 R11, RZ, RZ, UR7 ;  /* 0x00000007ff0b7e24 */ /* 0x000fe4000f8e00ff */
[----:B------:R-:W-:Y:S02]  /*1930*/  IMAD.MOV.U32 R8, RZ, RZ, 0x1e1 ;  /* 0x000001e1ff087424 */ /* 0x000fe400078e00ff */
[----:B0-----:R-:W-:Y:S02]  /*1940*/  IMAD.MOV.U32 R12, RZ, RZ, 0x1 ;  /* 0x00000001ff0c7424 */ /* 0x001fe400078e00ff */
[----:B--2---:R-:W-:-:S07]  /*1950*/  IMAD.MOV.U32 R13, RZ, RZ, RZ ;  /* 0x000000ffff0d7224 */ /* 0x004fce00078e00ff */
[----:B------:R-:W-:-:S07]  /*1960*/  LEPC R20, `(.L_x_21) ;  /* 0x000000001014794e */ /* 0x000fce0000000000 */
[----:B-1-3-5:R-:W-:Y:S05]  /*1970*/  CALL.ABS.NOINC R14 ;  /* 0x000000000e007343 */ /* 0x02afea0003c00000 */
.L_x_21:
[----:B------:R-:W-:-:S13]  /*1980*/  ISETP.NE.AND P0, PT, R72, 0x3, PT ;  /* 0x000000034800780c */ /* 0x000fda0003f05270 */
[----:B------:R-:W-:Y:S05]  /*1990*/  @!P0 BRA `(.L_x_22) ;  /* 0x0000000000048947 */ /* 0x000fea0003800000 */
[----:B------:R-:W-:Y:S01]  /*19a0*/  BPT.TRAP 0x1 ;  /* 0x000000040000795c */ /* 0x000fe20000300000 */
.L_x_22:
[----:B-1----:R-:W-:Y:S02]  /*19b0*/  IMAD.U32 R3, RZ, RZ, UR38 ;  /* 0x00000026ff037e24 */ /* 0x002fe4000f8e00ff */
[----:B------:R-:W-:-:S03]  /*19c0*/  IMAD.U32 R0, RZ, RZ, UR39 ;  /* 0x00000027ff007e24 */ /* 0x000fc6000f8e00ff */
[----:B------:R-:W-:Y:S02]  /*19d0*/  LEA R3, R3, UR41, 0x3 ;  /* 0x0000002903037c11 */ /* 0x000fe4000f8e18ff */
[----:B------:R-:W-:-:S04]  /*19e0*/  SHF.L.U32 R0, R0, 0x1f, RZ ;  /* 0x0000001f00007819 */ /* 0x000fc800000006ff */
[----:B------:R1:W2:Y:S01]  /*19f0*/  SYNCS.PHASECHK.TRANS64.TRYWAIT P1, [R3+URZ], R0 ;  /* 0x00000000030075a7 */ /* 0x0002a2000802017f */
[----:B------:R-:W-:Y:S05]  /*1a00*/  @!P0 BRA `(.L_x_23) ;  /* 0x0000000000048947 */ /* 0x000fea0003800000 */
[----:B------:R-:W-:Y:S01]  /*1a10*/  BPT.TRAP 0x1 ;  /* 0x000000040000795c */ /* 0x000fe20000300000 */
.L_x_23:
[----:B--2---:R-:W-:Y:S05]  /*1a20*/  @P1 BRA `(.L_x_24) ;  /* 0x0000000000081947 */ /* 0x004fea0003800000 */
[----:B------:R-:W2:Y:S02]  /*1a30*/  SYNCS.PHASECHK.TRANS64.TRYWAIT P1, [R3+URZ], R0 ;  /* 0x00000000030075a7 */ /* 0x000ea4000802017f */
[----:B--2---:R-:W-:Y:S05]  /*1a40*/  @!P1 BRA `(.L_x_25) ;  /* 0x00000048004c9947 */ /* 0x004fea0003800000 */
.L_x_24:
[----:B------:R-:W-:Y:S05]  /*1a50*/  WARPSYNC.ALL ;  /* 0x0000000000007948 */ /* 0x000fea0003800000 */
[----:B------:R-:W-:Y:S01]  /*1a60*/  ULEA UR8, UR38, UR44, 0x9 ;  /* 0x0000002c26087291 */ /* 0x000fe2000f8e483f */
[----:B------:R-:W-:Y:S01]  /*1a70*/  WARPGROUP.ARRIVE ;  /* 0x00000000000079c5 */ /* 0x000fe20000000000 */
[----:B------:R-:W-:Y:S01]  /*1a80*/  ULEA UR9, UR38, UR45, 0x9 ;  /* 0x0000002d26097291 */ /* 0x000fe2000f8e483f */
[----:B-12---:R-:W-:Y:S01]  /*1a90*/  IMAD.U32 R0, RZ, RZ, UR43 ;  /* 0x0000002bff007e24 */ /* 0x006fe2000f8e00ff */
[----:B------:R-:W-:Y:S01]  /*1aa0*/  UMOV UR5, 0x40000040 ;  /* 0x4000004000057882 */ /* 0x000fe20000000000 */
[----:B------:R-:W-:-:S02]  /*1ab0*/  UMOV UR7, 0x40000040 ;  /* 0x4000004000077882 */ /* 0x000fc40000000000 */
[----:B------:R-:W-:Y:S01]  /*1ac0*/  UMOV UR4, UR8 ;  /* 0x0000000800047c82 */ /* 0x000fe20008000000 */
[----:B------:R-:W-:Y:S01]  /*1ad0*/  ISETP.GE.AND P1, PT, R0, 0x1, PT ;  /* 0x000000010000780c */ /* 0x000fe20003f26270 */
[----:B------:R-:W-:Y:S02]  /*1ae0*/  UMOV UR6, UR9 ;  /* 0x0000000900067c82 */ /* 0x000fe40008000000 */
[----:B------:R-:W-:Y:S01]  /*1af0*/  HGMMA.64x64x16.F32.BF16 R24, gdesc[UR4], RZ, !UPT, gsb0 ;  /* 0x00e00000041879f0 */ /* 0x000fe2000c0018ff */
[----:B------:R-:W-:Y:S02]  /*1b00*/  UIADD3 UR4, UR8, 0x2, URZ ;  /* 0x0000000208047890 */ /* 0x000fe4000fffe03f */
[----:B------:R-:W-:Y:S01]  /*1b10*/  UIADD3 UR6, UR9, 0x2, URZ ;  /* 0x0000000209067890 */ /* 0x000fe2000fffe03f */
[----:B------:R-:W-:Y:S01]  /*1b20*/  UMOV UR5, 0x40000040 ;  /* 0x4000004000057882 */ /* 0x000fe20000000000 */
[----:B------:R-:W-:Y:S01]  /*1b30*/  UMOV UR7, 0x40000040 ;  /* 0x4000004000077882 */ /* 0x000fe20000000000 */
[----:B------:R-:W-:-:S02]  /*1b40*/  WARPGROUP.DEPBAR.LE gsb0, 0x0 ;  /* 0x00008000000079c5 */ /* 0x000fc40000010000 */
[----:B------:R-:W-:-:S06]  /*1b50*/  WARPGROUP.ARRIVE ;  /* 0x00000000000079c5 */ /* 0x000fcc0000000000 */
[----:B------:R-:W-:Y:S01]  /*1b60*/  HGMMA.64x64x16.F32.BF16 R24, gdesc[UR4], R24, gsb0 ;  /* 0x00e00000041879f0 */ /* 0x000fe20008001818 */
[----:B------:R-:W-:Y:S02]  /*1b70*/  UIADD3 UR4, UR8, 0x4, URZ ;  /* 0x0000000408047890 */ /* 0x000fe4000fffe03f */
[----:B------:R-:W-:Y:S01]  /*1b80*/  UIADD3 UR6, UR9, 0x4, URZ ;  /* 0x0000000409067890 */ /* 0x000fe2000fffe03f */
[----:B------:R-:W-:Y:S01]  /*1b90*/  UMOV UR5, 0x40000040 ;  /* 0x4000004000057882 */ /* 0x000fe20000000000 */
[----:B------:R-:W-:Y:S01]  /*1ba0*/  UMOV UR7, 0x40000040 ;  /* 0x4000004000077882 */ /* 0x000fe20000000000 */
[----:B------:R-:W-:Y:S02]  /*1bb0*/  WARPGROUP.DEPBAR.LE gsb0, 0x0 ;  /* 0x00008000000079c5 */ /* 0x000fe40000010000 */
        /* <DEDUP_REMOVED lines=8> */
[----:B------:R-:W-:Y:S03]  /*1c40*/  HGMMA.64x64x16.F32.BF16 R24, gdesc[UR4], R24, gsb0 ;  /* 0x00e00000041879f0 */ /* 0x000fe60008001818 */
[----:B------:R-:W-:Y:S02]  /*1c50*/  WARPGROUP.DEPBAR.LE gsb0, 0x0 ;  /* 0x00008000000079c5 */ /* 0x000fe40000010000 */
[----:B------:R-:W-:Y:S05]  /*1c60*/  @!P1 BRA `(.L_x_26) ;  /* 0x0000000400149947 */ /* 0x000fea0003800000 */
[----:B------:R-:W-:Y:S01]  /*1c70*/  UIADD3 UR4, UR38, 0x1, URZ ;  /* 0x0000000126047890 */ /* 0x000fe2000fffe03f */
[----:B------:R-:W-:Y:S02]  /*1c80*/  IMAD.U32 R0, RZ, RZ, UR43 ;  /* 0x0000002bff007e24 */ /* 0x000fe4000f8e00ff */
[----:B------:R-:W-:Y:S01]  /*1c90*/  IMAD.U32 R3, RZ, RZ, UR38 ;  /* 0x00000026ff037e24 */ /* 0x000fe2000f8e00ff */
[----:B------:R-:W-:-:S04]  /*1ca0*/  UISETP.NE.AND UP0, UPT, UR4, 0xe, UPT ;  /* 0x0000000e0400788c */ /* 0x000fc8000bf05270 */
[----:B------:R-:W-:Y:S02]  /*1cb0*/  USEL UR5, URZ, 0x1, UP0 ;  /* 0x000000013f057887 */ /* 0x000fe40008000000 */
[----:B------:R-:W-:Y:S02]  /*1cc0*/  USEL UR8, UR4, URZ, UP0 ;  /* 0x0000003f04087287 */ /* 0x000fe40008000000 */
[----:B------:R-:W-:-:S06]  /*1cd0*/  ULOP3.LUT UR5, UR39, UR5, URZ, 0x3c, !UPT ;  /* 0x0000000527057292 */ /* 0x000fcc000f8e3c3f */
[----:B------:R-:W-:-:S07]  /*1ce0*/  IMAD.U32 R6, RZ, RZ, UR5 ;  /* 0x00000005ff067e24 */ /* 0x000fce000f8e00ff */
.L_x_33:
[----:B------:R-:W-:Y:S05]  /*1cf0*/  @!P0 BRA `(.L_x_27) ;  /* 0x0000000000048947 */ /* 0x000fea0003800000 */
[----:B------:R-:W-:Y:S01]  /*1d00*/  BPT.TRAP 0x1 ;  /* 0x000000040000795c */ /* 0x000fe20000300000 */
.L_x_27:
[----:B------:R-:W-:Y:S01]  /*1d10*/  ULEA UR4, UR8, UR41, 0x3 ;  /* 0x0000002908047291 */ /* 0x000fe2000f8e183f */
[----:B------:R-:W-:-:S08]  /*1d20*/  SHF.L.U32 R4, R6, 0x1f, RZ ;  /* 0x0000001f06047819 */ /* 0x000fd000000006ff */
[----:B------:R1:W2:Y:S01]  /*1d30*/  SYNCS.PHASECHK.TRANS64.TRYWAIT P1, [UR4], R4 ;  /* 0x00000004ff0075a7 */ /* 0x0002a20008020144 */
[----:B------:R-:W-:Y:S05]  /*1d40*/  @!P0 BRA `(.L_x_28) ;  /* 0x0000000000048947 */ /* 0x000fea0003800000 */
[----:B------:R-:W-:Y:S01]  /*1d50*/  BPT.TRAP 0x1 ;  /* 0x000000040000795c */ /* 0x000fe20000300000 */
.L_x_28:
[----:B--2---:R-:W-:Y:S05]  /*1d60*/  @P1 BRA `(.L_x_29) ;  /* 0x0000000000081947 */ /* 0x004fea0003800000 */
[----:B------:R-:W2:Y:S02]  /*1d70*/  SYNCS.PHASECHK.TRANS64.TRYWAIT P1, [UR4], R4 ;  /* 0x00000004ff0075a7 */ /* 0x000ea40008020144 */
[----:B--2---:R-:W-:Y:S05]  /*1d80*/  @!P1 BRA `(.L_x_30) ;  /* 0x0000004400909947 */ /* 0x004fea0003800000 */
.L_x_29:
[----:B------:R-:W-:Y:S01]  /*1d90*/  ULEA UR9, UR8, UR44, 0x9 ;  /* 0x0000002c08097291 */ /* 0x000fe2000f8e483f */
[----:B------:R-:W-:Y:S01]  /*1da0*/  WARPGROUP.ARRIVE ;  /* 0x00000000000079c5 */ /* 0x000fe20000000000 */
[----:B------:R-:W-:Y:S01]  /*1db0*/  ULEA UR10, UR8, UR45, 0x9 ;  /* 0x0000002d080a7291 */ /* 0x000fe2000f8e483f */
[----:B------:R-:W-:Y:S01]  /*1dc0*/  UMOV UR5, 0x40000040 ;  /* 0x4000004000057882 */ /* 0x000fe20000000000 */
[----:B------:R-:W-:-:S03]  /*1dd0*/  UMOV UR7, 0x40000040 ;  /* 0x4000004000077882 */ /* 0x000fc60000000000 */
[----:B------:R-:W-:Y:S02]  /*1de0*/  UMOV UR4, UR9 ;  /* 0x0000000900047c82 */ /* 0x000fe40008000000 */
[----:B------:R-:W-:Y:S02]  /*1df0*/  UMOV UR6, UR10 ;  /* 0x0000000a00067c82 */ /* 0x000fe40008000000 */
[----:B------:R-:W-:Y:S01]  /*1e00*/  HGMMA.64x64x16.F32.BF16 R24, gdesc[UR4], R24, gsb0 ;  /* 0x00e00000041879f0 */ /* 0x000fe20008001818 */
        /* <DEDUP_REMOVED lines=23> */
[----:B------:R-:W-:Y:S01]  /*1f80*/  BPT.TRAP 0x1 ;  /* 0x000000040000795c */ /* 0x000fe20000300000 */
.L_x_31:
[----:B------:R-:W-:-:S13]  /*1f90*/  ISETP.NE.AND P1, PT, R67, RZ, PT ;  /* 0x000000ff4300720c */ /* 0x000fda0003f25270 */
[----:B-12---:R-:W-:-:S05]  /*1fa0*/  @P1 LEA R4, R3, UR41, 0x3 ;  /* 0x0000002903041c11 */ /* 0x006fca000f8e18ff */
[----:B------:R-:W-:-:S05]  /*1fb0*/  @P1 VIADD R5, R4, 0x70 ;  /* 0x0000007004051836 */ /* 0x000fca0000000000 */
[----:B------:R-:W-:-:S04]  /*1fc0*/  @P1 PRMT R5, R56, 0x654, R5 ;  /* 0x0000065438051816 */ /* 0x000fc80000000005 */
[----:B------:R1:W-:Y:S01]  /*1fd0*/  @P1 SYNCS.ARRIVE.TRANS64.RED.A1T0 RZ, [R5+URZ], RZ ;  /* 0x000000ff05ff19a7 */ /* 0x0003e2000810043f */
[----:B------:R-:W-:-:S13]  /*1fe0*/  ISETP.GT.U32.AND P1, PT, R16, 0x1, PT ;  /* 0x000000011000780c */ /* 0x000fda0003f24070 */
[----:B-1----:R-:W-:Y:S05]  /*1ff0*/  @P1 BRA `(.L_x_32) ;  /* 0x0000000000041947 */ /* 0x002fea0003800000 */
[----:B------:R-:W-:Y:S01]  /*2000*/  BPT.TRAP 0x1 ;  /* 0x000000040000795c */ /* 0x000fe20000300000 */
.L_x_32:
[----:B------:R-:W-:Y:S01]  /*2010*/  UIADD3 UR8, UR8, 0x1, URZ ;  /* 0x0000000108087890 */ /* 0x000fe2000fffe03f */
[C---:B------:R-:W-:Y:S01]  /*2020*/  ISETP.GT.AND P2, PT, R0.reuse, 0x1, PT ;  /* 0x000000010000780c */ /* 0x040fe20003f44270 */
[----:B------:R-:W-:Y:S02]  /*2030*/  VIADD R3, R3, 0x1 ;  /* 0x0000000103037836 */ /* 0x000fe40000000000 */
[----:B------:R-:W-:Y:S01]  /*2040*/  UISETP.NE.AND UP0, UPT, UR8, 0xe, UPT ;  /* 0x0000000e0800788c */ /* 0x000fe2000bf05270 */
[----:B------:R-:W-:Y:S02]  /*2050*/  VIADD R0, R0, 0xffffffff ;  /* 0xffffffff00007836 */ /* 0x000fe40000000000 */
[C---:B------:R-:W-:Y:S01]  /*2060*/  ISETP.NE.AND P1, PT, R3.reuse, 0xe, PT ;  /* 0x0000000e0300780c */ /* 0x040fe20003f25270 */
[----:B------:R-:W-:Y:S02]  /*2070*/  USEL UR4, URZ, 0x1, UP0 ;  /* 0x000000013f047887 */ /* 0x000fe40008000000 */
[----:B------:R-:W-:Y:S01]  /*2080*/  USEL UR8, UR8, URZ, UP0 ;  /* 0x0000003f08087287 */ /* 0x000fe20008000000 */
[----:B------:R-:W-:-:S03]  /*2090*/  SEL R3, R3, RZ, P1 ;  /* 0x000000ff03037207 */ /* 0x000fc60000800000 */
[----:B------:R-:W-:Y:S01]  /*20a0*/  LOP3.LUT R6, R6, UR4, RZ, 0x3c, !PT ;  /* 0x0000000406067c12 */ /* 0x000fe2000f8e3cff */
[----:B------:R-:W-:Y:S07]  /*20b0*/  @P2 BRA `(.L_x_33) ;  /* 0xfffffffc000c2947 */ /* 0x000fee000383ffff */
.L_x_26:
[----:B------:R-:W1:Y:S01]  /*20c0*/  LDC R0, c[0x0][0x28c] ;  /* 0x0000a300ff007b82 */ /* 0x000e620000000800 */
[----:B------:R2:W-:Y:S01]  /*20d0*/  SYNCS.ARRIVE.TRANS64.A1T0 RZ, [R63+UR47], RZ ;  /* 0x000000ff3fff79a7 */ /* 0x0005e2000810002f */
[----:B-1----:R-:W-:-:S13]  /*20e0*/  ISETP.GE.AND P1, PT, R0, 0x1, PT ;  /* 0x000000010000780c */ /* 0x002fda0003f26270 */
[----:B--2---:R-:W-:Y:S05]  /*20f0*/  @!P1 BRA `(.L_x_34) ;  /* 0x00000000004c9947 */ /* 0x004fea0003800000 */
[----:B------:R-:W-:Y:S05]  /*2100*/  @!P0 BRA `(.L_x_35) ;  /* 0x0000000000048947 */ /* 0x000fea0003800000 */
[----:B------:R-:W-:Y:S01]  /*2110*/  BPT.TRAP 0x1 ;  /* 0x000000040000795c */ /* 0x000fe20000300000 */
.L_x_35:
[----:B------:R-:W-:Y:S01]  /*2120*/  ISETP.NE.AND P1, PT, R67, RZ, PT ;  /* 0x000000ff4300720c */ /* 0x000fe20003f25270 */
[----:B------:R-:W-:Y:S01]  /*2130*/  BSSY B0, `(.L_x_36) ;  /* 0x000000d000007945 */ /* 0x000fe20003800000 */
[----:B------:R-:W-:-:S11]  /*2140*/  ISETP.GT.U32.AND P0, PT, R16, 0x1, PT ;  /* 0x000000011000780c */ /* 0x000fd60003f04070 */
[----:B------:R-:W-:Y:S05]  /*2150*/  @!P1 BRA `(.L_x_37) ;  /* 0x0000000000289947 */ /* 0x000fea0003800000 */
[----:B------:R-:W-:-:S04]  /*2160*/  UIADD3 UR6, UR43, UR38, URZ ;  /* 0x000000262b067290 */ /* 0x000fc8000fffe03f */
[----:B------:R-:W-:-:S04]  /*2170*/  USHF.R.U32.HI UR4, URZ, 0x1, UR6 ;  /* 0x000000013f047899 */ /* 0x000fc80008011606 */
[----:B------:R-:W-:-:S04]  /*2180*/  UIMAD.WIDE.U32 UR4, UR4, -0x6db6db6d, URZ ;  /* 0x92492493040478a5 */ /* 0x000fc8000f8e003f */
[----:B------:R-:W-:-:S04]  /*2190*/  USHF.R.U32.HI UR4, URZ, 0x2, UR5 ;  /* 0x000000023f047899 */ /* 0x000fc80008011605 */
[----:B------:R-:W-:-:S04]  /*21a0*/  UIMAD UR6, UR4, -0xe, UR6 ;  /* 0xfffffff2040678a4 */ /* 0x000fc8000f8e0206 */
[----:B------:R-:W-:-:S04]  /*21b0*/  ULEA UR6, UR6, UR41, 0x3 ;  /* 0x0000002906067291 */ /* 0x000fc8000f8e183f */
[----:B------:R-:W-:-:S06]  /*21c0*/  UIADD3 UR6, UR6, 0x70, URZ ;  /* 0x0000007006067890 */ /* 0x000fcc000fffe03f */
[----:B------:R-:W-:-:S05]  /*21d0*/  IMAD.U32 R3, RZ, RZ, UR6 ;  /* 0x00000006ff037e24 */ /* 0x000fca000f8e00ff */
[----:B------:R-:W-:-:S04]  /*21e0*/  PRMT R0, R56, 0x654, R3 ;  /* 0x0000065438007816 */ /* 0x000fc80000000003 */
[----:B------:R1:W-:Y:S03]  /*21f0*/  SYNCS.ARRIVE.TRANS64.RED.A1T0 RZ, [R0+URZ], RZ ;  /* 0x000000ff00ff79a7 */ /* 0x0003e6000810043f */
.L_x_37:
[----:B------:R-:W-:Y:S05]  /*2200*/  BSYNC B0 ;  /* 0x0000000000007941 */ /* 0x000fea0003800000 */
.L_x_36:
[----:B------:R-:W-:Y:S05]  /*2210*/  @P0 BRA `(.L_x_34) ;  /* 0x0000000000040947 */ /* 0x000fea0003800000 */
[----:B------:R-:W-:Y:S01]  /*2220*/  BPT.TRAP 0x1 ;  /* 0x000000040000795c */ /* 0x000fe20000300000 */
.L_x_34:
[----:B------:R-:W-:Y:S01]  /*2230*/  SHF.L.U32 R3, R73, 0x1f, RZ ;  /* 0x0000001f49037819 */ /* 0x000fe200000006ff */
[----:B------:R-:W-:Y:S01]  /*2240*/  UIADD3 UR38, UR46, UR38, URZ ;  /* 0x000000262e267290 */ /* 0x000fe2000fffe03f */
[----:B-1----:R-:W1:Y:S01]  /*2250*/  LDC R0, c[0x0][0x288] ;  /* 0x0000a200ff007b82 */ /* 0x002e620000000800 */
[----:B------:R-:W-:Y:S01]  /*2260*/  UISETP.GE.U32.AND UP1, UPT, UR46, 0xe, UPT ;  /* 0x0000000e2e00788c */ /* 0x000fe2000bf26070 */
[----:B------:R-:W-:Y:S01]  /*2270*/  IMAD.SHL.U32 R8, R59, 0x2, RZ ;  /* 0x000000023b087824 */ /* 0x000fe200078e00ff */
[----:B------:R-:W-:Y:S02]  /*2280*/  UISETP.GT.U32.AND UP0, UPT, UR38, 0xd, UPT ;  /* 0x0000000d2600788c */ /* 0x000fe4000bf04070 */
[----:B------:R-:W-:Y:S02]  /*2290*/  USHF.R.U32.HI UR4, URZ, 0x1, UR38 ;  /* 0x000000013f047899 */ /* 0x000fe40008011626 */
[----:B------:R-:W-:Y:S01]  /*22a0*/  UISETP.LT.U32.AND UP0, UPT, UR46, 0xe, UP0 ;  /* 0x0000000e2e00788c */ /* 0x000fe20008701070 */
[----:B------:R-:W2:Y:S01]  /*22b0*/  SYNCS.PHASECHK.TRANS64.TRYWAIT P0, [R62+UR42+0x10], R3 ;  /* 0x000010033e0075a7 */ /* 0x000ea2000800016a */
[----:B------:R-:W-:Y:S01]  /*22c0*/  UIMAD.WIDE.U32 UR4, UR4, -0x6db6db6d, URZ ;  /* 0x92492493040478a5 */ /* 0x000fe2000f8e003f */
[----:B------:R-:W-:Y:S01]  /*22d0*/  SHF.R.S32.HI R9, RZ, 0x1f, R8 ;  /* 0x0000001fff097819 */ /* 0x000fe20000011408 */
[----:B------:R-:W-:-:S02]  /*22e0*/  USEL UR6, URZ, 0x1, !UP0 ;  /* 0x000000013f067887 */ /* 0x000fc4000c000000 */
[----:B------:R-:W-:Y:S02]  /*22f0*/  USHF.R.U32.HI UR4, URZ, 0x2, UR5 ;  /* 0x000000023f047899 */ /* 0x000fe40008011605 */
[----:B------:R-:W-:Y:S02]  /*2300*/  ULOP3.LUT UR39, UR39, UR6, URZ, 0x3c, !UPT ;  /* 0x0000000627277292 */ /* 0x000fe4000f8e3c3f */
[----:B------:R-:W-:Y:S02]  /*2310*/  UIMAD UR38, UR4, -0xe, UR38 ;  /* 0xfffffff2042678a4 */ /* 0x000fe4000f8e0226 */
[----:B------:R-:W-:Y:S01]  /*2320*/  @UP1 ULOP3.LUT UR39, UR39, 0x1, UR4, 0x78, !UPT ;  /* 0x0000000127271892 */ /* 0x000fe2000f8e7804 */
[----:B-12---:R-:W-:Y:S11]  /*2330*/  @!P0 BRA `(.L_x_38) ;  /* 0x00000040003c8947 */ /* 0x006ff60003800000 */
.L_x_138:
[----:B------:R-:W-:Y:S01]  /*2340*/  IMAD.SHL.U32 R7, R19, 0x40, RZ ;  /* 0x0000004013077824 */ /* 0x000fe200078e00ff */
[----:B------:R-:W-:Y:S01]  /*2350*/  ULDC UR6, c[0x0][0x284] ;  /* 0x0000a10000067ab9 */ /* 0x000fe20000000800 */
[----:B------:R-:W-:Y:S01]  /*2360*/  IMAD.SHL.U32 R14, R22, 0x40, RZ ;  /* 0x00000040160e7824 */ /* 0x000fe200078e00ff */
[----:B------:R-:W-:Y:S01]  /*2370*/  SHF.R.S32.HI R11, RZ, 0x1f, R2 ;  /* 0x0000001fff0b7819 */ /* 0x000fe20000011402 */
[----:B------:R-:W-:Y:S01]  /*2380*/  ULDC.64 UR4, c[0x0][0x5d0] ;  /* 0x0001740000047ab9 */ /* 0x000fe20000000a00 */
[----:B------:R-:W-:Y:S01]  /*2390*/  ISETP.GE.AND P0, PT, R7, UR6, PT ;  /* 0x0000000607007c0c */ /* 0x000fe2000bf06270 */
[----:B------:R-:W-:Y:S01]  /*23a0*/  IMAD.WIDE.U32 R4, R2, UR4, R8 ;  /* 0x0000000402047c25 */ /* 0x000fe2000f8e0008 */
[----:B------:R-:W-:Y:S02]  /*23b0*/  SHF.R.S32.HI R15, RZ, 0x1f, R14 ;  /* 0x0000001fff0f7819 */ /* 0x000fe4000001140e */
[C---:B------:R-:W-:Y:S01]  /*23c0*/  ISETP.GE.OR P0, PT, R14.reuse, R0, P0 ;  /* 0x000000000e00720c */ /* 0x040fe20000706670 */
[----:B-1----:R-:W-:Y:S01]  /*23d0*/  IMAD R3, R11, UR4, RZ ;  /* 0x000000040b037c24 */ /* 0x002fe2000f8e02ff */
[----:B------:R-:W-:-:S03]  /*23e0*/  IADD3 R4, P1, R14, R4, RZ ;  /* 0x000000040e047210 */ /* 0x000fc60007f3e0ff */
[----:B------:R-:W-:-:S05]  /*23f0*/  IMAD R3, R2, UR5, R3 ;  /* 0x0000000502037c24 */ /* 0x000fca000f8e0203 */
[----:B------:R-:W-:-:S03]  /*2400*/  IADD3.X R5, R15, R5, R3, P1, !PT ;  /* 0x000000050f057210 */ /* 0x000fc60000ffe403 */
[----:B------:R-:W-:Y:S05]  /*2410*/  @P0 BRA `(.L_x_39) ;  /* 0x0000002000940947 */ /* 0x000fea0003800000 */
[----:B------:R-:W1:Y:S01]  /*2420*/  LDC.64 R76, c[0x0][0x5c8] ;  /* 0x00017200ff4c7b82 */ /* 0x000e620000000a00 */
[----:B-----5:R-:W-:Y:S01]  /*2430*/  FSETP.NEU.AND P1, PT, R58, RZ, PT ;  /* 0x000000ff3a00720b */ /* 0x020fe20003f2d000 */
[----:B------:R-:W-:Y:S01]  /*2440*/  IMAD R3, R59, -0x2, R0 ;  /* 0xfffffffe3b037824 */ /* 0x000fe200078e0200 */
[----:B------:R-:W-:Y:S01]  /*2450*/  BSSY B0, `(.L_x_39) ;  /* 0x0000221000007945 */ /* 0x000fe20003800000 */
[----:B------:R-:W-:-:S04]  /*2460*/  IMAD.WIDE R68, R19, 0x40, R60 ;  /* 0x0000004013447825 */ /* 0x000fc800078e023c */
[----:B------:R-:W-:Y:S02]  /*2470*/  IMAD.IADD R3, R3, 0x1, -R14 ;  /* 0x0000000103037824 */ /* 0x000fe400078e0a0e */
[----:B------:R-:W-:-:S03]  /*2480*/  IMAD.IADD R0, R66, 0x1, -R7 ;  /* 0x0000000142007824 */ /* 0x000fc600078e0a07 */
[----:B------:R-:W-:-:S04]  /*2490*/  ISETP.GT.AND P0, PT, R3, RZ, PT ;  /* 0x000000ff0300720c */ /* 0x000fc80003f04270 */
[----:B------:R-:W-:Y:S01]  /*24a0*/  ISETP.GT.AND P3, PT, R0, RZ, P0 ;  /* 0x000000ff0000720c */ /* 0x000fe20000764270 */
[-C--:B-1----:R-:W-:Y:S02]  /*24b0*/  IMAD R6, R69, R76.reuse, RZ ;  /* 0x0000004c45067224 */ /* 0x082fe400078e02ff */
[----:B------:R-:W-:-:S04]  /*24c0*/  IMAD.WIDE.U32 R70, R68, R76, R4 ;  /* 0x0000004c44467225 */ /* 0x000fc800078e0004 */
[----:B------:R-:W-:-:S04]  /*24d0*/  IMAD R5, R68, R77, R6 ;  /* 0x0000004d44057224 */ /* 0x000fc800078e0206 */
[----:B------:R-:W-:Y:S01]  /*24e0*/  IMAD.IADD R83, R71, 0x1, R5 ;  /* 0x0000000147537824 */ /* 0x000fe200078e0205 */
[----:B------:R-:W-:Y:S06]  /*24f0*/  @!P1 BRA `(.L_x_40) ;  /* 0x0000001400e09947 */ /* 0x000fec0003800000 */
[----:B------:R-:W1:Y:S01]  /*2500*/  LDC.64 R74, c[0x0][0x5b8] ;  /* 0x00016e00ff4a7b82 */ /* 0x000e620000000a00 */
[----:B------:R-:W-:-:S07]  /*2510*/  ULDC.64 UR4, c[0x0][0x5c0] ;  /* 0x0001700000047ab9 */ /* 0x000fce0000000a00 */
[----:B------:R-:W2:Y:S08]  /*2520*/  LDC.64 R78, c[0x0][0x5b0] ;  /* 0x00016c00ff4e7b82 */ /* 0x000eb00000000a00 */
[----:B------:R-:W0:Y:S01]  /*2530*/  LDC.64 R80, c[0x0][0x5a8] ;  /* 0x00016a00ff507b82 */ /* 0x000e220000000a00 */
[-C--:B-1----:R-:W-:Y:S02]  /*2540*/  IMAD R6, R11, R74.reuse, RZ ;  /* 0x0000004a0b067224 */ /* 0x082fe400078e02ff */
[----:B------:R-:W-:-:S04]  /*2550*/  IMAD.WIDE.U32 R4, R2, R74, R8 ;  /* 0x0000004a02047225 */ /* 0x000fc800078e0008 */
[----:B------:R-:W-:Y:S01]  /*2560*/  IMAD R71, R2, R75, R6 ;  /* 0x0000004b02477224 */ /* 0x000fe200078e0206 */
[----:B------:R-:W-:Y:S01]  /*2570*/  IADD3 R10, P1, R14, R4, RZ ;  /* 0x000000040e0a7210 */ /* 0x000fe20007f3e0ff */
[----:B--2---:R-:W-:-:S03]  /*2580*/  IMAD R4, R69, R78, RZ ;  /* 0x0000004e45047224 */ /* 0x004fc600078e02ff */
[----:B------:R-:W-:Y:S01]  /*2590*/  IADD3.X R11, R15, R5, R71, P1, !PT ;  /* 0x000000050f0b7210 */ /* 0x000fe20000ffe447 */
[C---:B------:R-:W-:Y:S02]  /*25a0*/  IMAD R75, R68.reuse, R79, R4 ;  /* 0x0000004f444b7224 */ /* 0x040fe400078e0204 */
[----:B------:R-:W-:-:S04]  /*25b0*/  IMAD.WIDE.U32 R4, R68, R78, R10 ;  /* 0x0000004e44047225 */ /* 0x000fc800078e000a */
[----:B------:R-:W-:Y:S01]  /*25c0*/  IMAD.IADD R5, R5, 0x1, R75 ;  /* 0x0000000105057824 */ /* 0x000fe200078e024b */
[----:B0-----:R-:W-:-:S04]  /*25d0*/  LEA R12, P1, R4, R80, 0x1 ;  /* 0x00000050040c7211 */ /* 0x001fc800078208ff */
[----:B------:R-:W-:-:S05]  /*25e0*/  LEA.HI.X R13, R4, R81, R5, 0x1, P1 ;  /* 0x00000051040d7211 */ /* 0x000fca00008f0c05 */
[----:B------:R0:W2:Y:S01]  /*25f0*/  @P3 LDG.E.LTC128B.U16 R19, desc[UR36][R12.64] ;  /* 0x000000240c133981 */ /* 0x0000a2000c1e1520 */
[----:B------:R-:W-:Y:S01]  /*2600*/  IMAD.WIDE.U32 R4, R68, R78, R14 ;  /* 0x0000004e44047225 */ /* 0x000fe200078e000e */
[----:B------:R-:W-:Y:S02]  /*2610*/  BSSY B1, `(.L_x_41) ;  /* 0x0000014000017945 */ /* 0x000fe40003800000 */
[----:B------:R-:W-:-:S04]  /*2620*/  IADD3 R20, P1, R8, R4, RZ ;  /* 0x0000000408147210 */ /* 0x000fc80007f3e0ff */
[----:B------:R-:W-:Y:S01]  /*2630*/  IADD3.X R21, R9, R75, R5, P1, !PT ;  /* 0x0000004b09157210 */ /* 0x000fe20000ffe405 */
[----:B0-----:R-:W-:Y:S01]  /*2640*/  IMAD.SHL.U32 R12, R78, 0x8, RZ ;  /* 0x000000084e0c7824 */ /* 0x001fe200078e00ff */
[----:B------:R-:W-:Y:S02]  /*2650*/  LEA R6, P1, R70, UR4, 0x1 ;  /* 0x0000000446067c11 */ /* 0x000fe4000f8208ff */
[----:B------:R-:W-:Y:S01]  /*2660*/  SHF.L.U64.HI R13, R78, 0x3, R79 ;  /* 0x000000034e0d7819 */ /* 0x000fe2000001024f */
[----:B------:R-:W-:-:S04]  /*2670*/  IMAD.WIDE.U32 R20, R2, R74, R20 ;  /* 0x0000004a02147225 */ /* 0x000fc800078e0014 */
[----:B------:R-:W-:Y:S01]  /*2680*/  IMAD.IADD R5, R71, 0x1, R21 ;  /* 0x0000000147057824 */ /* 0x000fe200078e0215 */
[----:B------:R-:W-:-:S04]  /*2690*/  LEA R4, P4, R20, R80, 0x1 ;  /* 0x0000005014047211 */ /* 0x000fc800078808ff */
[----:B------:R-:W-:Y:S01]  /*26a0*/  LEA.HI.X R5, R20, R81, R5, 0x1, P4 ;  /* 0x0000005114057211 */ /* 0x000fe200020f0c05 */
[----:B--2---:R-:W-:-:S04]  /*26b0*/  IMAD.U32 R7, R19, 0x10000, RZ ;  /* 0x0001000013077824 */ /* 0x004fc800078e00ff */
[----:B------:R-:W-:-:S04]  /*26c0*/  FMUL R7, R7, R58 ;  /* 0x0000003a07077220 */ /* 0x000fc80000400000 */
[----:B------:R-:W-:Y:S01]  /*26d0*/  FFMA R24, R24, R57, R7 ;  /* 0x0000003918187223 */ /* 0x000fe20000000007 */
[----:B------:R-:W-:Y:S02]  /*26e0*/  LEA.HI.X R7, R70, UR5, R83, 0x1, P1 ;  /* 0x0000000546077c11 */ /* 0x000fe400088f0c53 */
[----:B------:R-:W-:Y:S02]  /*26f0*/  ISETP.GT.AND P1, PT, R3, 0x1, PT ;  /* 0x000000010300780c */ /* 0x000fe40003f24270 */
[----:B------:R-:W-:Y:S02]  /*2700*/  F2FP.BF16.F32.PACK_AB R24, RZ, R24 ;  /* 0x00000018ff18723e */ /* 0x000fe400000010ff */
[----:B------:R-:W-:-:S03]  /*2710*/  ISETP.GT.AND P2, PT, R0, RZ, P1 ;  /* 0x000000ff0000720c */ /* 0x000fc60000f44270 */
[----:B------:R0:W-:Y:S10]  /*2720*/  @P3 STG.E.U16 desc[UR36][R6.64], R24 ;  /* 0x0000001806003986 */ /* 0x0001f4000c101524 */
[----:B------:R-:W-:Y:S05]  /*2730*/  @!P2 BRA `(.L_x_42) ;  /* 0x000000000004a947 */ /* 0x000fea0003800000 */
[----:B------:R1:W5:Y:S02]  /*2740*/  LDG.E.LTC128B.U16 R19, desc[UR36][R4.64+0x2] ;  /* 0x0000022404137981 */ /* 0x000364000c1e1520 */
.L_x_42:
[----:B------:R-:W-:Y:S05]  /*2750*/  BSYNC B1 ;  /* 0x0000000000017941 */ /* 0x000fea0003800000 */
.L_x_41:
[----:B------:R-:W-:Y:S01]  /*2760*/  IMAD.WIDE.U32 R68, R68, R78, R12 ;  /* 0x0000004e44447225 */ /* 0x000fe200078e000c */
[----:B------:R-:W-:-:S03]  /*2770*/  ISETP.GT.AND P0, PT, R0, 0x8, P0 ;  /* 0x000000080000780c */ /* 0x000fc60000704270 */
[----:B-----5:R-:W-:Y:S01]  /*2780*/  IMAD.U32 R21, R19, 0x10000, RZ ;  /* 0x0001000013157824 */ /* 0x020fe200078e00ff */
[----:B------:R-:W-:Y:S01]  /*2790*/  IADD3 R10, P3, R10, R68, RZ ;  /* 0x000000440a0a7210 */ /* 0x000fe20007f7e0ff */
[----:B------:R-:W-:Y:S02]  /*27a0*/  IMAD.IADD R75, R75, 0x1, R69 ;  /* 0x000000014b4b7824 */ /* 0x000fe400078e0245 */
[----:B------:R-:W-:Y:S02]  /*27b0*/  FMUL R12, R21, R58 ;  /* 0x0000003a150c7220 */ /* 0x000fe40000400000 */
[----:B------:R-:W-:Y:S02]  /*27c0*/  IMAD.X R11, R75, 0x1, R11, P3 ;  /* 0x000000014b0b7824 */ /* 0x000fe400018e060b */
[----:B------:R-:W-:Y:S01]  /*27d0*/  FFMA R25, R25, R57, R12 ;  /* 0x0000003919197223 */ /* 0x000fe2000000000c */
[----:B------:R-:W-:-:S04]  /*27e0*/  LEA R12, P3, R10, R80, 0x1 ;  /* 0x000000500a0c7211 */ /* 0x000fc800078608ff */
[----:B------:R-:W-:Y:S02]  /*27f0*/  F2FP.BF16.F32.PACK_AB R25, RZ, R25 ;  /* 0x00000019ff19723e */ /* 0x000fe400000010ff */
[----:B------:R-:W-:-:S03]  /*2800*/  LEA.HI.X R13, R10, R81, R11, 0x1, P3 ;  /* 0x000000510a0d7211 */ /* 0x000fc600018f0c0b */
[----:B------:R2:W-:Y:S04]  /*2810*/  @P2 STG.E.U16 desc[UR36][R6.64+0x2], R25 ;  /* 0x0000021906002986 */ /* 0x0005e8000c101524 */
[----:B------:R-:W3:Y:S01]  /*2820*/  @P0 LDG.E.LTC128B.U16 R19, desc[UR36][R12.64] ;  /* 0x000000240c130981 */ /* 0x000ee2000c1e1520 */
[----:B------:R-:W-:Y:S01]  /*2830*/  IADD3 R14, P2, P3, R8, R68, R14 ;  /* 0x00000044080e7210 */ /* 0x000fe20007b5e00e */
[----:B------:R-:W-:Y:S01]  /*2840*/  BSSY B1, `(.L_x_43) ;  /* 0x0000011000017945 */ /* 0x000fe20003800000 */
[----:B------:R-:W-:Y:S02]  /*2850*/  ISETP.GT.AND P1, PT, R0, 0x8, P1 ;  /* 0x000000080000780c */ /* 0x000fe40000f24270 */
[----:B------:R-:W-:Y:S02]  /*2860*/  IADD3.X R15, R9, R75, R15, P2, P3 ;  /* 0x0000004b090f7210 */ /* 0x000fe400017e640f */
[----:B------:R-:W-:-:S02]  /*2870*/  SHF.L.U64.HI R9, R76, 0x4, R77 ;  /* 0x000000044c097819 */ /* 0x000fc4000001024d */
[----:B------:R-:W-:Y:S01]  /*2880*/  LEA R10, P2, R76, R6, 0x4 ;  /* 0x000000064c0a7211 */ /* 0x000fe200078420ff */
[----:B------:R-:W-:-:S04]  /*2890*/  IMAD.WIDE.U32 R14, R2, R74, R14 ;  /* 0x0000004a020e7225 */ /* 0x000fc800078e000e */
[----:B------:R-:W-:Y:S01]  /*28a0*/  IMAD.IADD R2, R71, 0x1, R15 ;  /* 0x0000000147027824 */ /* 0x000fe200078e020f */
[----:B------:R-:W-:Y:S01]  /*28b0*/  LEA R8, P3, R14, R80, 0x1 ;  /* 0x000000500e087211 */ /* 0x000fe200078608ff */
[----:B---3--:R-:W-:-:S04]  /*28c0*/  IMAD.U32 R11, R19, 0x10000, RZ ;  /* 0x00010000130b7824 */ /* 0x008fc800078e00ff */
[----:B------:R-:W-:-:S04]  /*28d0*/  FMUL R11, R11, R58 ;  /* 0x0000003a0b0b7220 */ /* 0x000fc80000400000 */
[----:B------:R-:W-:-:S05]  /*28e0*/  FFMA R11, R26, R57, R11 ;  /* 0x000000391a0b7223 */ /* 0x000fca000000000b */
[----:B------:R-:W-:Y:S01]  /*28f0*/  F2FP.BF16.F32.PACK_AB R12, RZ, R11 ;  /* 0x0000000bff0c723e */ /* 0x000fe200000010ff */
[----:B------:R-:W-:Y:S01]  /*2900*/  IMAD.X R11, R9, 0x1, R7, P2 ;  /* 0x00000001090b7824 */ /* 0x000fe200010e0607 */
[----:B------:R-:W-:-:S04]  /*2910*/  LEA.HI.X R9, R14, R81, R2, 0x1, P3 ;  /* 0x000000510e097211 */ /* 0x000fc800018f0c02 */
[----:B------:R2:W-:Y:S01]  /*2920*/  @P0 STG.E.U16 desc[UR36][R10.64], R12 ;  /* 0x0000000c0a000986 */ /* 0x0005e2000c101524 */
[----:B------:R-:W-:Y:S05]  /*2930*/  @!P1 BRA `(.L_x_44) ;  /* 0x0000000000049947 */ /* 0x000fea0003800000 */
[----:B------:R3:W5:Y:S02]  /*2940*/  LDG.E.LTC128B.U16 R19, desc[UR36][R8.64+0x2] ;  /* 0x0000022408137981 */ /* 0x000764000c1e1520 */
.L_x_44:
[----:B------:R-:W-:Y:S05]  /*2950*/  BSYNC B1 ;  /* 0x0000000000017941 */ /* 0x000fea0003800000 */
.L_x_43:
[----:B-----5:R-:W-:Y:S01]  /*2960*/  IMAD.U32 R13, R19, 0x10000, RZ ;  /* 0x00010000130d7824 */ /* 0x020fe200078e00ff */
[----:B------:R-:W-:Y:S01]  /*2970*/  ISETP.GT.AND P0, PT, R3, 0x8, PT ;  /* 0x000000080300780c */ /* 0x000fe20003f04270 */
[----:B------:R-:W-:Y:S02]  /*2980*/  BSSY B1, `(.L_x_45) ;  /* 0x0000008000017945 */ /* 0x000fe40003800000 */
[----:B------:R-:W-:Y:S01]  /*2990*/  FMUL R2, R13, R58 ;  /* 0x0000003a0d027220 */ /* 0x000fe20000400000 */
[----:B------:R-:W-:-:S03]  /*29a0*/  ISETP.GT.AND P2, PT, R0, RZ, P0 ;  /* 0x000000ff0000720c */ /* 0x000fc60000744270 */
[----:B------:R-:W-:-:S05]  /*29b0*/  FFMA R2, R27, R57, R2 ;  /* 0x000000391b027223 */ /* 0x000fca0000000002 */
[----:B------:R-:W-:-:S05]  /*29c0*/  F2FP.BF16.F32.PACK_AB R2, RZ, R2 ;  /* 0x00000002ff02723e */ /* 0x000fca00000010ff */
[----:B------:R4:W-:Y:S01]  /*29d0*/  @P1 STG.E.U16 desc[UR36][R10.64+0x2], R2 ;  /* 0x000002020a001986 */ /* 0x0009e2000c101524 */
[----:B------:R-:W-:Y:S05]  /*29e0*/  @!P2 BRA `(.L_x_46) ;  /* 0x000000000004a947 */ /* 0x000fea0003800000 */
[----:B------:R0:W5:Y:S02]  /*29f0*/  LDG.E.LTC128B.U16 R19, desc[UR36][R4.64+0x10] ;  /* 0x0000102404137981 */ /* 0x000164000c1e1520 */
.L_x_46:
[----:B------:R-:W-:Y:S05]  /*2a00*/  BSYNC B1 ;  /* 0x0000000000017941 */ /* 0x000fea0003800000 */
.L_x_45:
        /* <DEDUP_REMOVED lines=10> */
.L_x_48:
[----:B------:R-:W-:Y:S05]  /*2ab0*/  BSYNC B1 ;  /* 0x0000000000017941 */ /* 0x000fea0003800000 */
.L_x_47:
[----:B0----5:R-:W-:Y:S01]  /*2ac0*/  IMAD.U32 R13, R19, 0x10000, RZ ;  /* 0x00010000130d7824 */ /* 0x021fe200078e00ff */
[----:B------:R-:W-:Y:S01]  /*2ad0*/  ISETP.GT.AND P0, PT, R0, 0x8, P0 ;  /* 0x000000080000780c */ /* 0x000fe20000704270 */
[----:B------:R-:W-:Y:S02]  /*2ae0*/  BSSY B1, `(.L_x_49) ;  /* 0x0000007000017945 */ /* 0x000fe40003800000 */
[----:B----4-:R-:W-:-:S04]  /*2af0*/  FMUL R2, R13, R58 ;  /* 0x0000003a0d027220 */ /* 0x010fc80000400000 */
[----:B------:R-:W-:-:S05]  /*2b00*/  FFMA R2, R29, R57, R2 ;  /* 0x000000391d027223 */ /* 0x000fca0000000002 */
[----:B------:R-:W-:-:S05]  /*2b10*/  F2FP.BF16.F32.PACK_AB R2, RZ, R2 ;  /* 0x00000002ff02723e */ /* 0x000fca00000010ff */
[----:B------:R0:W-:Y:S01]  /*2b20*/  @P3 STG.E.U16 desc[UR36][R6.64+0x12], R2 ;  /* 0x0000120206003986 */ /* 0x0001e2000c101524 */
[----:B------:R-:W-:Y:S05]  /*2b30*/  @!P0 BRA `(.L_x_50) ;  /* 0x0000000000048947 */ /* 0x000fea0003800000 */
[----:B------:R4:W5:Y:S02]  /*2b40*/  LDG.E.LTC128B.U16 R19, desc[UR36][R8.64+0x10] ;  /* 0x0000102408137981 */ /* 0x000964000c1e1520 */
.L_x_50:
[----:B------:R-:W-:Y:S05]  /*2b50*/  BSYNC B1 ;  /* 0x0000000000017941 */ /* 0x000fea0003800000 */
.L_x_49:
[----:B-----5:R-:W-:Y:S01]  /*2b60*/  IMAD.U32 R13, R19, 0x10000, RZ ;  /* 0x00010000130d7824 */ /* 0x020fe200078e00ff */
[----:B------:R-:W-:Y:S01]  /*2b70*/  ISETP.GT.AND P1, PT, R0, 0x8, P1 ;  /* 0x000000080000780c */ /* 0x000fe20000f24270 */
[----:B------:R-:W-:Y:S02]  /*2b80*/  BSSY B1, `(.L_x_51) ;  /* 0x0000007000017945 */ /* 0x000fe40003800000 */
[----:B------:R-:W-:-:S04]  /*2b90*/  FMUL R13, R13, R58 ;  /* 0x0000003a0d0d7220 */ /* 0x000fc80000400000 */
[----:B------:R-:W-:-:S05]  /*2ba0*/  FFMA R13, R30, R57, R13 ;  /* 0x000000391e0d7223 */ /* 0x000fca000000000d */
[----:B------:R-:W-:-:S05]  /*2bb0*/  F2FP.BF16.F32.PACK_AB R13, RZ, R13 ;  /* 0x0000000dff0d723e */ /* 0x000fca00000010ff */
[----:B------:R0:W-:Y:S01]  /*2bc0*/  @P0 STG.E.U16 desc[UR36][R10.64+0x10], R13 ;  /* 0x0000100d0a000986 */ /* 0x0001e2000c101524 */
[----:B------:R-:W-:Y:S05]  /*2bd0*/  @!P1 BRA `(.L_x_52) ;  /* 0x0000000000049947 */ /* 0x000fea0003800000 */
[----:B------:R0:W5:Y:S02]  /*2be0*/  LDG.E.LTC128B.U16 R19, desc[UR36][R8.64+0x12] ;  /* 0x0000122408137981 */ /* 0x000164000c1e1520 */
.L_x_52:
[----:B------:R-:W-:Y:S05]  /*2bf0*/  BSYNC B1 ;  /* 0x0000000000017941 */ /* 0x000fea0003800000 */
.L_x_51:
[----:B0----5:R-:W-:Y:S01]  /*2c00*/  IMAD.U32 R13, R19, 0x10000, RZ ;  /* 0x00010000130d7824 */ /* 0x021fe200078e00ff */
        /* <DEDUP_REMOVED lines=9> */
.L_x_54:
[----:B------:R-:W-:Y:S05]  /*2ca0*/  BSYNC B1 ;  /* 0x0000000000017941 */ /* 0x000fea0003800000 */
.L_x_53:
        /* <DEDUP_REMOVED lines=10> */
.L_x_56:
[----:B------:R-:W-:Y:S05]  /*2d50*/  BSYNC B1 ;  /* 0x0000000000017941 */ /* 0x000fea0003800000 */
.L_x_55:
[----:B0----5:R-:W-:Y:S01]  /*2d60*/  IMAD.U32 R13, R19, 0x10000, RZ ;  /* 0x00010000130d7824 */ /* 0x021fe200078e00ff */
        /* <DEDUP_REMOVED lines=8> */
.L_x_58:
[----:B------:R-:W-:Y:S05]  /*2df0*/  BSYNC B1 ;  /* 0x0000000000017941 */ /* 0x000fea0003800000 */
.L_x_57:
        /* <DEDUP_REMOVED lines=9> */
.L_x_60:
[----:B------:R-:W-:Y:S05]  /*2e90*/  BSYNC B1 ;  /* 0x0000000000017941 */ /* 0x000fea0003800000 */
.L_x_59:
        /* <DEDUP_REMOVED lines=10> */
.L_x_62:
[----:B------:R-:W-:Y:S05]  /*2f40*/  BSYNC B1 ;  /* 0x0000000000017941 */ /* 0x000fea0003800000 */
.L_x_61:
        /* <DEDUP_REMOVED lines=10> */
.L_x_64:
[----:B------:R-:W-:Y:S05]  /*2ff0*/  BSYNC B1 ;  /* 0x0000000000017941 */ /* 0x000fea0003800000 */
.L_x_63:
        /* <DEDUP_REMOVED lines=9> */
.L_x_66:
[----:B------:R-:W-:Y:S05]  /*3090*/  BSYNC B1 ;  /* 0x0000000000017941 */ /* 0x000fea0003800000 */
.L_x_65:
        /* <DEDUP_REMOVED lines=9> */
.L_x_68:
[----:B------:R-:W-:Y:S05]  /*3130*/  BSYNC B1 ;  /* 0x0000000000017941 */ /* 0x000fea0003800000 */
.L_x_67:
        /* <DEDUP_REMOVED lines=10> */
.L_x_70:
[----:B------:R-:W-:Y:S05]  /*31e0*/  BSYNC B1 ;  /* 0x0000000000017941 */ /* 0x000fea0003800000 */
.L_x_69:
        /* <DEDUP_REMOVED lines=10> */
.L_x_72:
[----:B------:R-:W-:Y:S05]  /*3290*/  BSYNC B1 ;  /* 0x0000000000017941 */ /* 0x000fea0003800000 */
.L_x_71:
        /* <DEDUP_REMOVED lines=9> */
.L_x_74:
[----:B------:R-:W-:Y:S05]  /*3330*/  BSYNC B1 ;  /* 0x0000000000017941 */ /* 0x000fea0003800000 */
.L_x_73:
        /* <DEDUP_REMOVED lines=9> */
.L_x_76:
[----:B------:R-:W-:Y:S05]  /*33d0*/  BSYNC B1 ;  /* 0x0000000000017941 */ /* 0x000fea0003800000 */
.L_x_75:
        /* <DEDUP_REMOVED lines=10> */
.L_x_78:
[----:B------:R-:W-:Y:S05]  /*3480*/  BSYNC B1 ;  /* 0x0000000000017941 */ /* 0x000fea0003800000 */
.L_x_77:
        /* <DEDUP_REMOVED lines=10> */
.L_x_80:
[----:B------:R-:W-:Y:S05]  /*3530*/  BSYNC B1 ;  /* 0x0000000000017941 */ /* 0x000fea0003800000 */
.L_x_79:
        /* <DEDUP_REMOVED lines=9> */
.L_x_82:
[----:B------:R-:W-:Y:S05]  /*35d0*/  BSYNC B1 ;  /* 0x0000000000017941 */ /* 0x000fea0003800000 */
.L_x_81:
        /* <DEDUP_REMOVED lines=9> */
.L_x_84:
[----:B------:R-:W-:Y:S05]  /*3670*/  BSYNC B1 ;  /* 0x0000000000017941 */ /* 0x000fea0003800000 */
.L_x_83:
        /* <DEDUP_REMOVED lines=10> */
.L_x_86:
[----:B------:R-:W-:Y:S05]  /*3720*/  BSYNC B1 ;  /* 0x0000000000017941 */ /* 0x000fea0003800000 */
.L_x_85:
        /* <DEDUP_REMOVED lines=10> */
.L_x_88:
[----:B------:R-:W-:Y:S05]  /*37d0*/  BSYNC B1 ;  /* 0x0000000000017941 */ /* 0x000fea0003800000 */
.L_x_87:
        /* <DEDUP_REMOVED lines=9> */
.L_x_90:
[----:B------:R-:W-:Y:S05]  /*3870*/  BSYNC B1 ;  /* 0x0000000000017941 */ /* 0x000fea0003800000 */
.L_x_89:
        /* <DEDUP_REMOVED lines=9> */
.L_x_92:
[----:B------:R-:W-:Y:S05]  /*3910*/  BSYNC B1 ;  /* 0x0000000000017941 */ /* 0x000fea0003800000 */
.L_x_91:
        /* <DEDUP_REMOVED lines=10> */
.L_x_94:
[----:B------:R-:W-:Y:S05]  /*39c0*/  BSYNC B1 ;  /* 0x0000000000017941 */ /* 0x000fea0003800000 */
.L_x_93:
[----:B-----5:R-:W-:Y:S01]  /*39d0*/  IMAD.U32 R13, R19, 0x10000, RZ ;  /* 0x00010000130d7824 */ /* 0x020fe200078e00ff */
[----:B------:R-:W-:Y:S01]  /*39e0*/  ISETP.GT.AND P1, PT, R3, 0x39, PT ;  /* 0x000000390300780c */ /* 0x000fe20003f24270 */
[----:B0-----:R-:W-:Y:S01]  /*39f0*/  @P2 IMAD.MOV.U32 R2, RZ, RZ, R6 ;  /* 0x000000ffff022224 */ /* 0x001fe200078e0006 */
[----:B------:R-:W-:Y:S01]  /*3a00*/  BSSY B1, `(.L_x_95) ;  /* 0x0000009000017945 */ /* 0x000fe20003800000 */
[----:B------:R-:W-:Y:S01]  /*3a10*/  FMUL R13, R13, R58 ;  /* 0x0000003a0d0d7220 */ /* 0x000fe20000400000 */
[----:B------:R-:W-:Y:S01]  /*3a20*/  @P2 IMAD.MOV.U32 R3, RZ, RZ, R7 ;  /* 0x000000ffff032224 */ /* 0x000fe200078e0007 */
[----:B------:R-:W-:Y:S02]  /*3a30*/  ISETP.GT.AND P3, PT, R0, RZ, P1 ;  /* 0x000000ff0000720c */ /* 0x000fe40000f64270 */
[----:B------:R-:W-:-:S05]  /*3a40*/  FFMA R13, R52, R57, R13 ;  /* 0x00000039340d7223 */ /* 0x000fca000000000d */
[----:B------:R-:W-:-:S05]  /*3a50*/  F2FP.BF16.F32.PACK_AB R13, RZ, R13 ;  /* 0x0000000dff0d723e */ /* 0x000fca00000010ff */
[----:B------:R0:W-:Y:S01]  /*3a60*/  @P2 STG.E.U16 desc[UR36][R2.64+0x70], R13 ;  /* 0x0000700d02002986 */ /* 0x0001e2000c101524 */
[----:B------:R-:W-:Y:S05]  /*3a70*/  @!P3 BRA `(.L_x_96) ;  /* 0x000000000004b947 */ /* 0x000fea0003800000 */
[----:B------:R0:W5:Y:S02]  /*3a80*/  LDG.E.LTC128B.U16 R19, desc[UR36][R4.64+0x72] ;  /* 0x0000722404137981 */ /* 0x000164000c1e1520 */
.L_x_96:
[----:B------:R-:W-:Y:S05]  /*3a90*/  BSYNC B1 ;  /* 0x0000000000017941 */ /* 0x000fea0003800000 */
.L_x_95:
        /* <DEDUP_REMOVED lines=9> */
.L_x_98:
[----:B------:R-:W-:Y:S05]  /*3b30*/  BSYNC B1 ;  /* 0x0000000000017941 */ /* 0x000fea0003800000 */
.L_x_97:
[----:B-----5:R-:W-:Y:S01]  /*3b40*/  IMAD.U32 R3, R19, 0x10000, RZ ;  /* 0x0001000013037824 */ /* 0x020fe200078e00ff */
[----:B------:R-:W-:Y:S01]  /*3b50*/  ISETP.GT.AND P1, PT, R0, 0x8, P1 ;  /* 0x000000080000780c */ /* 0x000fe20000f24270 */
[----:B0-----:R-:W-:Y:S01]  /*3b60*/  @P0 IMAD.MOV.U32 R2, RZ, RZ, R10 ;  /* 0x000000ffff020224 */ /* 0x001fe200078e000a */
[----:B------:R-:W-:Y:S01]  /*3b70*/  BSSY B1, `(.L_x_99) ;  /* 0x0000009000017945 */ /* 0x000fe20003800000 */
[----:B------:R-:W-:-:S04]  /*3b80*/  FMUL R3, R3, R58 ;  /* 0x0000003a03037220 */ /* 0x000fc80000400000 */
[----:B------:R-:W-:-:S05]  /*3b90*/  FFMA R3, R54, R57, R3 ;  /* 0x0000003936037223 */ /* 0x000fca0000000003 */
[----:B------:R-:W-:-:S04]  /*3ba0*/  F2FP.BF16.F32.PACK_AB R3, RZ, R3 ;  /* 0x00000003ff03723e */ /* 0x000fc800000010ff */
[----:B-1----:R-:W-:Y:S01]  /*3bb0*/  PRMT R4, R3, 0x7610, R4 ;  /* 0x0000761003047816 */ /* 0x002fe20000000004 */
[----:B------:R-:W-:-:S05]  /*3bc0*/  @P0 IMAD.MOV.U32 R3, RZ, RZ, R11 ;  /* 0x000000ffff030224 */ /* 0x000fca00078e000b */
[----:B------:R0:W-:Y:S01]  /*3bd0*/  @P0 STG.E.U16 desc[UR36][R2.64+0x70], R4 ;  /* 0x0000700402000986 */ /* 0x0001e2000c101524 */
[----:B------:R-:W-:Y:S05]  /*3be0*/  @!P1 BRA `(.L_x_100) ;  /* 0x0000000000049947 */ /* 0x000fea0003800000 */
[----:B------:R1:W5:Y:S02]  /*3bf0*/  LDG.E.LTC128B.U16 R19, desc[UR36][R8.64+0x72] ;  /* 0x0000722408137981 */ /* 0x000364000c1e1520 */
.L_x_100:
[----:B------:R-:W-:Y:S05]  /*3c00*/  BSYNC B1 ;  /* 0x0000000000017941 */ /* 0x000fea0003800000 */
.L_x_99:
[----:B------:R-:W-:Y:S05]  /*3c10*/  @!P1 BRA `(.L_x_101) ;  /* 0x0000000800909947 */ /* 0x000fea0003800000 */
[----:B-----5:R-:W-:-:S04]  /*3c20*/  IMAD.U32 R19, R19, 0x10000, RZ ;  /* 0x0001000013137824 */ /* 0x020fc800078e00ff */
[----:B------:R-:W-:-:S04]  /*3c30*/  FMUL R0, R19, R58 ;  /* 0x0000003a13007220 */ /* 0x000fc80000400000 */
[----:B------:R-:W-:-:S05]  /*3c40*/  FFMA R0, R55, R57, R0 ;  /* 0x0000003937007223 */ /* 0x000fca0000000000 */
[----:B------:R-:W-:-:S05]  /*3c50*/  F2FP.BF16.F32.PACK_AB R0, RZ, R0 ;  /* 0x00000000ff00723e */ /* 0x000fca00000010ff */
[----:B------:R0:W-:Y:S01]  /*3c60*/  STG.E.U16 desc[UR36][R10.64+0x72], R0 ;  /* 0x000072000a007986 */ /* 0x0001e2000c101524 */
[----:B------:R-:W-:Y:S05]  /*3c70*/  BRA `(.L_x_101) ;  /* 0x0000000800787947 */ /* 0x000fea0003800000 */
.L_x_40:
[----:B------:R-:W-:Y:S01]  /*3c80*/  ISETP.GT.AND P2, PT, R3, 0x1, PT ;  /* 0x000000010300780c */ /* 0x000fe20003f44270 */
[----:B------:R-:W-:Y:S01]  /*3c90*/  ULDC.64 UR4, c[0x0][0x5c0] ;  /* 0x0001700000047ab9 */ /* 0x000fe20000000a00 */
[-C--:B------:R-:W-:Y:S01]  /*3ca0*/  FMUL R24, R24, R57.reuse ;  /* 0x0000003918187220 */ /* 0x080fe20000400000 */
[-C--:B------:R-:W-:Y:S01]  /*3cb0*/  FMUL R25, R25, R57.reuse ;  /* 0x0000003919197220 */ /* 0x080fe20000400000 */
[----:B------:R-:W-:Y:S01]  /*3cc0*/  ISETP.GT.AND P1, PT, R0, RZ, P2 ;  /* 0x000000ff0000720c */ /* 0x000fe20001724270 */
[-C--:B------:R-:W-:Y:S01]  /*3cd0*/  FMUL R26, R26, R57.reuse ;  /* 0x000000391a1a7220 */ /* 0x080fe20000400000 */
[----:B------:R-:W-:Y:S01]  /*3ce0*/  LEA R4, P4, R70, UR4, 0x1 ;  /* 0x0000000446047c11 */ /* 0x000fe2000f8808ff */
[-C--:B------:R-:W-:Y:S01]  /*3cf0*/  FMUL R27, R27, R57.reuse ;  /* 0x000000391b1b7220 */ /* 0x080fe20000400000 */
[----:B------:R-:W-:Y:S01]  /*3d00*/  F2FP.BF16.F32.PACK_AB R24, RZ, R24 ;  /* 0x00000018ff18723e */ /* 0x000fe200000010ff */
[-C--:B------:R-:W-:Y:S01]  /*3d10*/  FMUL R28, R28, R57.reuse ;  /* 0x000000391c1c7220 */ /* 0x080fe20000400000 */
[----:B------:R-:W-:Y:S01]  /*3d20*/  LEA.HI.X R5, R70, UR5, R83, 0x1, P4 ;  /* 0x0000000546057c11 */ /* 0x000fe2000a0f0c53 */
[----:B------:R-:W-:Y:S01]  /*3d30*/  FMUL R29, R29, R57 ;  /* 0x000000391d1d7220 */ /* 0x000fe20000400000 */
[----:B------:R-:W-:Y:S01]  /*3d40*/  F2FP.BF16.F32.PACK_AB R25, RZ, R25 ;  /* 0x00000019ff19723e */ /* 0x000fe200000010ff */
[-C--:B------:R-:W-:Y:S01]  /*3d50*/  FMUL R30, R30, R57.reuse ;  /* 0x000000391e1e7220 */ /* 0x080fe20000400000 */
[----:B------:R-:W-:Y:S01]  /*3d60*/  ISETP.GT.AND P2, PT, R0, 0x8, P2 ;  /* 0x000000080000780c */ /* 0x000fe20001744270 */
[----:B------:R-:W-:Y:S01]  /*3d70*/  @P3 STG.E.U16 desc[UR36][R4.64], R24 ;  /* 0x0000001804003986 */ /* 0x000fe2000c101524 */
[C---:B------:R-:W-:Y:S01]  /*3d80*/  SHF.L.U64.HI R77, R76.reuse, 0x4, R77 ;  /* 0x000000044c4d7819 */ /* 0x040fe2000001024d */
[-C--:B------:R-:W-:Y:S01]  /*3d90*/  FMUL R31, R31, R57.reuse ;  /* 0x000000391f1f7220 */ /* 0x080fe20000400000 */
[----:B------:R-:W-:Y:S01]  /*3da0*/  LEA R6, P3, R76, R4, 0x4 ;  /* 0x000000044c067211 */ /* 0x000fe200078620ff */
[----:B------:R-:W-:Y:S01]  /*3db0*/  @P1 STG.E.U16 desc[UR36][R4.64+0x2], R25 ;  /* 0x0000021904001986 */ /* 0x000fe2000c101524 */
[----:B------:R-:W-:Y:S01]  /*3dc0*/  ISETP.GT.AND P1, PT, R0, 0x8, P0 ;  /* 0x000000080000780c */ /* 0x000fe20000724270 */
[----:B------:R-:W-:Y:S01]  /*3dd0*/  FMUL R32, R32, R57 ;  /* 0x0000003920207220 */ /* 0x000fe20000400000 */
[----:B------:R-:W-:Y:S01]  /*3de0*/  F2FP.BF16.F32.PACK_AB R26, RZ, R26 ;  /* 0x0000001aff1a723e */ /* 0x000fe200000010ff */
[----:B------:R-:W-:Y:S01]  /*3df0*/  IMAD.X R7, R77, 0x1, R5, P3 ;  /* 0x000000014d077824 */ /* 0x000fe200018e0605 */
[----:B------:R-:W-:Y:S01]  /*3e00*/  F2FP.BF16.F32.PACK_AB R27, RZ, R27 ;  /* 0x0000001bff1b723e */ /* 0x000fe200000010ff */
[-C--:B------:R-:W-:Y:S01]  /*3e10*/  FMUL R33, R33, R57.reuse ;  /* 0x0000003921217220 */ /* 0x080fe20000400000 */
[----:B------:R-:W-:Y:S01]  /*3e20*/  ISETP.GT.AND P0, PT, R3, 0x8, PT ;  /* 0x000000080300780c */ /* 0x000fe20003f04270 */
[-C--:B------:R-:W-:Y:S01]  /*3e30*/  FMUL R34, R34, R57.reuse ;  /* 0x0000003922227220 */ /* 0x080fe20000400000 */
[----:B------:R-:W-:Y:S01]  /*3e40*/  F2FP.BF16.F32.PACK_AB R28, RZ, R28 ;  /* 0x0000001cff1c723e */ /* 0x000fe200000010ff */
[-C--:B------:R-:W-:Y:S01]  /*3e50*/  FMUL R35, R35, R57.reuse ;  /* 0x0000003923237220 */ /* 0x080fe20000400000 */
[----:B------:R-:W-:Y:S01]  /*3e60*/  ISETP.GT.AND P4, PT, R0, RZ, P0 ;  /* 0x000000ff0000720c */ /* 0x000fe20000784270 */
[----:B------:R-:W-:Y:S01]  /*3e70*/  FMUL R36, R36, R57 ;  /* 0x0000003924247220 */ /* 0x000fe20000400000 */
[----:B------:R-:W-:Y:S01]  /*3e80*/  F2FP.BF16.F32.PACK_AB R29, RZ, R29 ;  /* 0x0000001dff1d723e */ /* 0x000fe200000010ff */
[----:B------:R-:W-:Y:S01]  /*3e90*/  @P1 STG.E.U16 desc[UR36][R6.64], R26 ;  /* 0x0000001a06001986 */ /* 0x000fe2000c101524 */
[----:B------:R-:W-:Y:S01]  /*3ea0*/  ISETP.GT.AND P1, PT, R0, 0x8, P0 ;  /* 0x000000080000780c */ /* 0x000fe20000724270 */
[-C--:B------:R-:W-:Y:S01]  /*3eb0*/  FMUL R37, R37, R57.reuse ;  /* 0x0000003925257220 */ /* 0x080fe20000400000 */
[C---:B------:R-:W-:Y:S01]  /*3ec0*/  ISETP.GT.AND P0, PT, R3.reuse, 0x10, PT ;  /* 0x000000100300780c */ /* 0x040fe20003f04270 */
[----:B------:R-:W-:Y:S01]  /*3ed0*/  @P2 STG.E.U16 desc[UR36][R6.64+0x2], R27 ;  /* 0x0000021b06002986 */ /* 0x000fe2000c101524 */
[----:B------:R-:W-:Y:S01]  /*3ee0*/  ISETP.GT.AND P2, PT, R3, 0x9, PT ;  /* 0x000000090300780c */ /* 0x000fe20003f44270 */
[-C--:B------:R-:W-:Y:S01]  /*3ef0*/  FMUL R38, R38, R57.reuse ;  /* 0x0000003926267220 */ /* 0x080fe20000400000 */
[----:B------:R-:W-:Y:S01]  /*3f00*/  F2FP.BF16.F32.PACK_AB R30, RZ, R30 ;  /* 0x0000001eff1e723e */ /* 0x000fe200000010ff */
[-C--:B------:R-:W-:Y:S01]  /*3f10*/  FMUL R39, R39, R57.reuse ;  /* 0x0000003927277220 */ /* 0x080fe20000400000 */
[C---:B------:R-:W-:Y:S01]  /*3f20*/  ISETP.GT.AND P3, PT, R0.reuse, RZ, P2 ;  /* 0x000000ff0000720c */ /* 0x040fe20001764270 */
[----:B------:R-:W-:Y:S01]  /*3f30*/  @P4 STG.E.U16 desc[UR36][R4.64+0x10], R28 ;  /* 0x0000101c04004986 */ /* 0x000fe2000c101524 */
[----:B------:R-:W-:Y:S01]  /*3f40*/  ISETP.GT.AND P2, PT, R0, 0x8, P2 ;  /* 0x000000080000780c */ /* 0x000fe20001744270 */
[----:B------:R-:W-:Y:S01]  /*3f50*/  FMUL R40, R40, R57 ;  /* 0x0000003928287220 */ /* 0x000fe20000400000 */
[----:B------:R-:W-:Y:S01]  /*3f60*/  F2FP.BF16.F32.PACK_AB R31, RZ, R31 ;  /* 0x0000001fff1f723e */ /* 0x000fe200000010ff */
[-C--:B------:R-:W-:Y:S01]  /*3f70*/  FMUL R41, R41, R57.reuse ;  /* 0x0000003929297220 */ /* 0x080fe20000400000 */
[----:B------:R-:W-:Y:S01]  /*3f80*/  ISETP.GT.AND P4, PT, R0, RZ, P0 ;  /* 0x000000ff0000720c */ /* 0x000fe20000784270 */
[-C--:B------:R-:W-:Y:S01]  /*3f90*/  FMUL R42, R42, R57.reuse ;  /* 0x000000392a2a7220 */ /* 0x080fe20000400000 */
[----:B------:R-:W-:Y:S01]  /*3fa0*/  F2FP.BF16.F32.PACK_AB R32, RZ, R32 ;  /* 0x00000020ff20723e */ /* 0x000fe200000010ff */
[----:B------:R-:W-:Y:S01]  /*3fb0*/  FMUL R43, R43, R57 ;  /* 0x000000392b2b7220 */ /* 0x000fe20000400000 */
[----:B------:R-:W-:Y:S01]  /*3fc0*/  F2FP.BF16.F32.PACK_AB R33, RZ, R33 ;  /* 0x00000021ff21723e */ /* 0x000fe200000010ff */
[-C--:B------:R-:W-:Y:S01]  /*3fd0*/  FMUL R44, R44, R57.reuse ;  /* 0x000000392c2c7220 */ /* 0x080fe20000400000 */
[----:B------:R-:W-:Y:S01]  /*3fe0*/  F2FP.BF16.F32.PACK_AB R34, RZ, R34 ;  /* 0x00000022ff22723e */ /* 0x000fe200000010ff */
[----:B------:R-:W-:Y:S01]  /*3ff0*/  @P3 STG.E.U16 desc[UR36][R4.64+0x12], R29 ;  /* 0x0000121d04003986 */ /* 0x000fe2000c101524 */
[----:B------:R-:W-:Y:S01]  /*4000*/  ISETP.GT.AND P3, PT, R3, 0x11, PT ;  /* 0x000000110300780c */ /* 0x000fe20003f64270 */
[----:B------:R-:W-:Y:S01]  /*4010*/  FMUL R45, R45, R57 ;  /* 0x000000392d2d7220 */ /* 0x000fe20000400000 */
[----:B------:R-:W-:Y:S01]  /*4020*/  F2FP.BF16.F32.PACK_AB R35, RZ, R35 ;  /* 0x00000023ff23723e */ /* 0x000fe200000010ff */
[----:B------:R-:W-:Y:S01]  /*4030*/  @P1 STG.E.U16 desc[UR36][R6.64+0x10], R30 ;  /* 0x0000101e06001986 */ /* 0x000fe2000c101524 */
[----:B------:R-:W-:Y:S01]  /*4040*/  ISETP.GT.AND P1, PT, R0, 0x8, P0 ;  /* 0x000000080000780c */ /* 0x000fe20000724270 */
[-C--:B------:R-:W-:Y:S01]  /*4050*/  FMUL R46, R46, R57.reuse ;  /* 0x000000392e2e7220 */ /* 0x080fe20000400000 */
[----:B------:R-:W-:Y:S01]  /*4060*/  ISETP.GT.AND P0, PT, R3, 0x18, PT ;  /* 0x000000180300780c */ /* 0x000fe20003f04270 */
[----:B------:R-:W-:Y:S01]  /*4070*/  @P2 STG.E.U16 desc[UR36][R6.64+0x12], R31 ;  /* 0x0000121f06002986 */ /* 0x000fe2000c101524 */
[C---:B------:R-:W-:Y:S01]  /*4080*/  ISETP.GT.AND P2, PT, R0.reuse, RZ, P3 ;  /* 0x000000ff0000720c */ /* 0x040fe20001f44270 */
[-C--:B------:R-:W-:Y:S01]  /*4090*/  FMUL R47, R47, R57.reuse ;  /* 0x000000392f2f7220 */ /* 0x080fe20000400000 */
[C---:B------:R-:W-:Y:S01]  /*40a0*/  ISETP.GT.AND P3, PT, R0.reuse, 0x8, P3 ;  /* 0x000000080000780c */ /* 0x040fe20001f64270 */
[----:B------:R-:W-:Y:S01]  /*40b0*/  @P4 STG.E.U16 desc[UR36][R4.64+0x20], R32 ;  /* 0x0000202004004986 */ /* 0x000fe2000c101524 */
[----:B------:R-:W-:Y:S01]  /*40c0*/  ISETP.GT.AND P4, PT, R0, RZ, P0 ;  /* 0x000000ff0000720c */ /* 0x000fe20000784270 */
[-C--:B------:R-:W-:Y:S01]  /*40d0*/  FMUL R48, R48, R57.reuse ;  /* 0x0000003930307220 */ /* 0x080fe20000400000 */
[----:B------:R-:W-:Y:S01]  /*40e0*/  F2FP.BF16.F32.PACK_AB R36, RZ, R36 ;  /* 0x00000024ff24723e */ /* 0x000fe200000010ff */
[----:B------:R-:W-:Y:S01]  /*40f0*/  FMUL R49, R49, R57 ;  /* 0x0000003931317220 */ /* 0x000fe20000400000 */
[----:B------:R-:W-:Y:S01]  /*4100*/  F2FP.BF16.F32.PACK_AB R37, RZ, R37 ;  /* 0x00000025ff25723e */ /* 0x000fe200000010ff */
[-C--:B------:R-:W-:Y:S01]  /*4110*/  FMUL R50, R50, R57.reuse ;  /* 0x0000003932327220 */ /* 0x080fe20000400000 */
[----:B------:R-:W-:Y:S01]  /*4120*/  F2FP.BF16.F32.PACK_AB R38, RZ, R38 ;  /* 0x00000026ff26723e */ /* 0x000fe200000010ff */
[----:B------:R-:W-:Y:S01]  /*4130*/  FMUL R51, R51, R57 ;  /* 0x0000003933337220 */ /* 0x000fe20000400000 */
[----:B------:R-:W-:Y:S01]  /*4140*/  F2FP.BF16.F32.PACK_AB R39, RZ, R39 ;  /* 0x00000027ff27723e */ /* 0x000fe200000010ff */
[----:B------:R-:W-:Y:S01]  /*4150*/  @P2 STG.E.U16 desc[UR36][R4.64+0x22], R33 ;  /* 0x0000222104002986 */ /* 0x000fe2000c101524 */
[----:B------:R-:W-:Y:S01]  /*4160*/  F2FP.BF16.F32.PACK_AB R40, RZ, R40 ;  /* 0x00000028ff28723e */ /* 0x000fe200000010ff */
        /* <DEDUP_REMOVED lines=10> */
[----:B------:R-:W-:Y:S01]  /*4210*/  @P4 STG.E.U16 desc[UR36][R4.64+0x30], R36 ;  /* 0x0000302404004986 */ /* 0x000fe2000c101524 */
[C---:B------:R-:W-:Y:S01]  /*4220*/  ISETP.GT.AND P2, PT, R0.reuse, RZ, P3 ;  /* 0x000000ff0000720c */ /* 0x040fe20001f44270 */
[----:B------:R-:W-:Y:S01]  /*4230*/  FMUL R55, R55, R57 ;  /* 0x0000003937377220 */ /* 0x000fe20000400000 */
[----:B------:R-:W-:-:S02]  /*4240*/  ISETP.GT.AND P4, PT, R0, 0x8, P3 ;  /* 0x000000080000780c */ /* 0x000fc40001f84270 */
[C---:B------:R-:W-:Y:S02]  /*4250*/  ISETP.GT.AND P3, PT, R0.reuse, RZ, P0 ;  /* 0x000000ff0000720c */ /* 0x040fe40000764270 */
[----:B------:R-:W-:Y:S02]  /*4260*/  ISETP.GT.AND P0, PT, R0, 0x8, P0 ;  /* 0x000000080000780c */ /* 0x000fe40000704270 */
[----:B------:R-:W-:Y:S02]  /*4270*/  F2FP.BF16.F32.PACK_AB R43, RZ, R43 ;  /* 0x0000002bff2b723e */ /* 0x000fe400000010ff */
[----:B------:R-:W-:Y:S02]  /*4280*/  F2FP.BF16.F32.PACK_AB R44, RZ, R44 ;  /* 0x0000002cff2c723e */ /* 0x000fe400000010ff */
[----:B------:R-:W-:Y:S01]  /*4290*/  F2FP.BF16.F32.PACK_AB R45, RZ, R45 ;  /* 0x0000002dff2d723e */ /* 0x000fe200000010ff */
[----:B------:R-:W-:Y:S01]  /*42a0*/  @P2 STG.E.U16 desc[UR36][R4.64+0x32], R37 ;  /* 0x0000322504002986 */ /* 0x000fe2000c101524 */
[----:B------:R-:W-:-:S02]  /*42b0*/  F2FP.BF16.F32.PACK_AB R46, RZ, R46 ;  /* 0x0000002eff2e723e */ /* 0x000fc400000010ff */
[----:B------:R-:W-:Y:S01]  /*42c0*/  F2FP.BF16.F32.PACK_AB R47, RZ, R47 ;  /* 0x0000002fff2f723e */ /* 0x000fe200000010ff */
[----:B------:R-:W-:Y:S01]  /*42d0*/  @P1 STG.E.U16 desc[UR36][R6.64+0x30], R38 ;  /* 0x0000302606001986 */ /* 0x000fe2000c101524 */
[C---:B------:R-:W-:Y:S02]  /*42e0*/  ISETP.GT.AND P1, PT, R3.reuse, 0x28, PT ;  /* 0x000000280300780c */ /* 0x040fe40003f24270 */
[----:B------:R-:W-:Y:S01]  /*42f0*/  F2FP.BF16.F32.PACK_AB R48, RZ, R48 ;  /* 0x00000030ff30723e */ /* 0x000fe200000010ff */
[----:B------:R-:W-:Y:S01]  /*4300*/  @P4 STG.E.U16 desc[UR36][R6.64+0x32], R39 ;  /* 0x0000322706004986 */ /* 0x000fe2000c101524 */
[----:B------:R-:W-:Y:S02]  /*4310*/  ISETP.GT.AND P4, PT, R3, 0x21, PT ;  /* 0x000000210300780c */ /* 0x000fe40003f84270 */
[----:B------:R-:W-:Y:S01]  /*4320*/  F2FP.BF16.F32.PACK_AB R49, RZ, R49 ;  /* 0x00000031ff31723e */ /* 0x000fe200000010ff */
[----:B------:R-:W-:Y:S01]  /*4330*/  @P3 STG.E.U16 desc[UR36][R4.64+0x40], R40 ;  /* 0x0000402804003986 */ /* 0x000fe2000c101524 */
[----:B------:R-:W-:-:S02]  /*4340*/  ISETP.GT.AND P2, PT, R0, RZ, P4 ;  /* 0x000000ff0000720c */ /* 0x000fc40002744270 */
[C---:B------:R-:W-:Y:S02]  /*4350*/  ISETP.GT.AND P4, PT, R0.reuse, 0x8, P4 ;  /* 0x000000080000780c */ /* 0x040fe40002784270 */
        /* <DEDUP_REMOVED lines=12> */
[C---:B------:R-:W-:Y:S02]  /*4420*/  ISETP.GT.AND P2, PT, R0.reuse, RZ, P0 ;  /* 0x000000ff0000720c */ /* 0x040fe40000744270 */
[----:B------:R-:W-:Y:S01]  /*4430*/  ISETP.GT.AND P0, PT, R0, 0x8, P0 ;  /* 0x000000080000780c */ /* 0x000fe20000704270 */
[----:B------:R-:W-:Y:S01]  /*4440*/  @P3 STG.E.U16 desc[UR36][R4.64+0x50], R44 ;  /* 0x0000502c04003986 */ /* 0x000fe2000c101524 */
[----:B------:R-:W-:-:S04]  /*4450*/  ISETP.GT.AND P3, PT, R3, 0x30, PT ;  /* 0x000000300300780c */ /* 0x000fc80003f64270 */
[C---:B------:R-:W-:Y:S02]  /*4460*/  ISETP.GT.AND P4, PT, R0.reuse, RZ, P3 ;  /* 0x000000ff0000720c */ /* 0x040fe40001f84270 */
[----:B------:R-:W-:-:S03]  /*4470*/  ISETP.GT.AND P3, PT, R0, 0x8, P3 ;  /* 0x000000080000780c */ /* 0x000fc60001f64270 */
[----:B------:R-:W-:Y:S01]  /*4480*/  @P2 STG.E.U16 desc[UR36][R4.64+0x52], R45 ;  /* 0x0000522d04002986 */ /* 0x000fe2000c101524 */
[----:B------:R-:W-:-:S03]  /*4490*/  ISETP.GT.AND P2, PT, R3, 0x39, PT ;  /* 0x000000390300780c */ /* 0x000fc60003f44270 */
[----:B------:R-:W-:Y:S01]  /*44a0*/  @P1 STG.E.U16 desc[UR36][R6.64+0x50], R46 ;  /* 0x0000502e06001986 */ /* 0x000fe2000c101524 */
[----:B------:R-:W-:-:S03]  /*44b0*/  ISETP.GT.AND P1, PT, R3, 0x38, PT ;  /* 0x000000380300780c */ /* 0x000fc60003f24270 */
[----:B------:R-:W-:Y:S01]  /*44c0*/  @P0 STG.E.U16 desc[UR36][R6.64+0x52], R47 ;  /* 0x0000522f06000986 */ /* 0x000fe2000c101524 */
[----:B------:R-:W-:-:S03]  /*44d0*/  ISETP.GT.AND P0, PT, R3, 0x31, PT ;  /* 0x000000310300780c */ /* 0x000fc60003f04270 */
[----:B------:R-:W-:Y:S01]  /*44e0*/  @P4 STG.E.U16 desc[UR36][R4.64+0x60], R48 ;  /* 0x0000603004004986 */ /* 0x000fe2000c101524 */
[C---:B------:R-:W-:Y:S02]  /*44f0*/  ISETP.GT.AND P4, PT, R0.reuse, RZ, P0 ;  /* 0x000000ff0000720c */ /* 0x040fe40000784270 */
[----:B------:R-:W-:-:S11]  /*4500*/  ISETP.GT.AND P0, PT, R0, 0x8, P0 ;  /* 0x000000080000780c */ /* 0x000fd60000704270 */
[----:B------:R-:W-:Y:S02]  /*4510*/  @P4 IMAD.MOV.U32 R2, RZ, RZ, R4 ;  /* 0x000000ffff024224 */ /* 0x000fe400078e0004 */
[----:B------:R-:W-:-:S05]  /*4520*/  @P4 IMAD.MOV.U32 R3, RZ, RZ, R5 ;  /* 0x000000ffff034224 */ /* 0x000fca00078e0005 */
[----:B------:R1:W-:Y:S01]  /*4530*/  @P4 STG.E.U16 desc[UR36][R2.64+0x62], R49 ;  /* 0x0000623102004986 */ /* 0x0003e2000c101524 */
[C---:B------:R-:W-:Y:S02]  /*4540*/  ISETP.GT.AND P4, PT, R0.reuse, RZ, P2 ;  /* 0x000000ff0000720c */ /* 0x040fe40001784270 */
[----:B------:R-:W-:Y:S01]  /*4550*/  ISETP.GT.AND P2, PT, R0, 0x8, P2 ;  /* 0x000000080000780c */ /* 0x000fe20001744270 */
[----:B-1----:R-:W-:Y:S02]  /*4560*/  @P3 IMAD.MOV.U32 R2, RZ, RZ, R6 ;  /* 0x000000ffff023224 */ /* 0x002fe400078e0006 */
[----:B------:R-:W-:-:S05]  /*4570*/  @P3 IMAD.MOV.U32 R3, RZ, RZ, R7 ;  /* 0x000000ffff033224 */ /* 0x000fca00078e0007 */
[----:B------:R1:W-:Y:S01]  /*4580*/  @P3 STG.E.U16 desc[UR36][R2.64+0x60], R50 ;  /* 0x0000603202003986 */ /* 0x0003e2000c101524 */
[C---:B------:R-:W-:Y:S02]  /*4590*/  ISETP.GT.AND P3, PT, R0.reuse, RZ, P1 ;  /* 0x000000ff0000720c */ /* 0x040fe40000f64270 */
[----:B------:R-:W-:Y:S01]  /*45a0*/  ISETP.GT.AND P1, PT, R0, 0x8, P1 ;  /* 0x000000080000780c */ /* 0x000fe20000f24270 */
[----:B-1----:R-:W-:Y:S02]  /*45b0*/  @P0 IMAD.MOV.U32 R2, RZ, RZ, R6 ;  /* 0x000000ffff020224 */ /* 0x002fe400078e0006 */
[----:B------:R-:W-:-:S05]  /*45c0*/  @P0 IMAD.MOV.U32 R3, RZ, RZ, R7 ;  /* 0x000000ffff030224 */ /* 0x000fca00078e0007 */
[----:B------:R1:W-:Y:S03]  /*45d0*/  @P0 STG.E.U16 desc[UR36][R2.64+0x62], R51 ;  /* 0x0000623302000986 */ /* 0x0003e6000c101524 */
[----:B-1----:R-:W-:Y:S02]  /*45e0*/  @P3 IMAD.MOV.U32 R2, RZ, RZ, R4 ;  /* 0x000000ffff023224 */ /* 0x002fe400078e0004 */
[----:B------:R-:W-:-:S05]  /*45f0*/  @P3 IMAD.MOV.U32 R3, RZ, RZ, R5 ;  /* 0x000000ffff033224 */ /* 0x000fca00078e0005 */
[----:B------:R1:W-:Y:S04]  /*4600*/  @P3 STG.E.U16 desc[UR36][R2.64+0x70], R52 ;  /* 0x0000703402003986 */ /* 0x0003e8000c101524 */
[----:B------:R2:W-:Y:S01]  /*4610*/  @P4 STG.E.U16 desc[UR36][R4.64+0x72], R53 ;  /* 0x0000723504004986 */ /* 0x0005e2000c101524 */
[----:B-1----:R-:W-:Y:S02]  /*4620*/  @P1 IMAD.MOV.U32 R2, RZ, RZ, R6 ;  /* 0x000000ffff021224 */ /* 0x002fe400078e0006 */
[----:B------:R-:W-:-:S05]  /*4630*/  @P1 IMAD.MOV.U32 R3, RZ, RZ, R7 ;  /* 0x000000ffff031224 */ /* 0x000fca00078e0007 */
[----:B------:R2:W-:Y:S04]  /*4640*/  @P1 STG.E.U16 desc[UR36][R2.64+0x70], R54 ;  /* 0x0000703602001986 */ /* 0x0005e8000c101524 */
[----:B------:R2:W-:Y:S02]  /*4650*/  @P2 STG.E.U16 desc[UR36][R6.64+0x72], R55 ;  /* 0x0000723706002986 */ /* 0x0005e4000c101524 */
.L_x_101:
[----:B------:R-:W-:Y:S05]  /*4660*/  BSYNC B0 ;  /* 0x0000000000007941 */ /* 0x000fea0003800000 */
.L_x_39:
[----:B0-2---:R-:W2:Y:S01]  /*4670*/  LDL.64 R2, [R1] ;  /* 0x0000000001027983 */ /* 0x005ea20000100a00 */
[----:B------:R-:W-:Y:S01]  /*4680*/  ULDC.64 UR4, c[0x0][0x650] ;  /* 0x0001940000047ab9 */ /* 0x000fe20000000a00 */
[----:B------:R0:W-:Y:S01]  /*4690*/  SYNCS.ARRIVE.TRANS64.A1T0 RZ, [R65+UR47], RZ ;  /* 0x000000ff41ff79a7 */ /* 0x0001e2000810002f */
[----:B------:R-:W-:Y:S01]  /*46a0*/  PRMT R0, RZ, 0x7610, R0 ;  /* 0x00007610ff007816 */ /* 0x000fe20000000000 */
[----:B-----5:R-:W-:Y:S02]  /*46b0*/  IMAD.MOV.U32 R19, RZ, RZ, -0x1 ;  /* 0xffffffffff137424 */ /* 0x020fe400078e00ff */
[----:B------:R-:W-:Y:S01]  /*46c0*/  IMAD.MOV.U32 R22, RZ, RZ, -0x1 ;  /* 0xffffffffff167424 */ /* 0x000fe200078e00ff */
[----:B--2---:R-:W-:-:S04]  /*46d0*/  LEA R18, P0, R2, R18, 0x1 ;  /* 0x0000001202127211 */ /* 0x004fc800078008ff */
[----:B------:R-:W-:Y:S01]  /*46e0*/  LEA.HI.X R17, R2, R17, R23, 0x1, P0 ;  /* 0x0000001102117211 */ /* 0x000fe200000f0c17 */
[----:B------:R-:W-:Y:S01]  /*46f0*/  IMAD.MOV.U32 R2, RZ, RZ, -0x1 ;  /* 0xffffffffff027424 */ /* 0x000fe200078e00ff */
[----:B------:R-:W-:-:S04]  /*4700*/  ISETP.GE.U32.AND P0, PT, R18, UR4, PT ;  /* 0x0000000412007c0c */ /* 0x000fc8000bf06070 */
[----:B------:R-:W-:-:S13]  /*4710*/  ISETP.GE.U32.AND.EX P0, PT, R17, UR5, PT, P0 ;  /* 0x0000000511007c0c */ /* 0x000fda000bf06100 */
[----:B0-----:R-:W-:Y:S05]  /*4720*/  @P0 BRA `(.L_x_102) ;  /* 0x0000000400700947 */ /* 0x001fea0003800000 */
[----:B------:R-:W0:Y:S01]  /*4730*/  S2R R10, SR_CTAID.X ;  /* 0x00000000000a7919 */ /* 0x000e220000002500 */
[----:B-1-34-:R-:W1:Y:S01]  /*4740*/  LDC.64 R8, c[0x0][0x628] ;  /* 0x00018a00ff087b82 */ /* 0x01ae620000000a00 */
[----:B------:R-:W-:Y:S01]  /*4750*/  ULDC UR4, c[0x0][0x150] ;  /* 0x0000540000047ab9 */ /* 0x000fe20000000800 */
[----:B------:R-:W-:Y:S01]  /*4760*/  IMAD.MOV.U32 R6, RZ, RZ, R18 ;  /* 0x000000ffff067224 */ /* 0x000fe200078e0012 */
[----:B------:R-:W2:Y:S01]  /*4770*/  S2R R20, SR_CTAID.Y ;  /* 0x0000000000147919 */ /* 0x000ea20000002600 */
[----:B------:R-:W-:-:S04]  /*4780*/  IMAD.MOV.U32 R7, RZ, RZ, R17 ;  /* 0x000000ffff077224 */ /* 0x000fc800078e0011 */
[----:B------:R-:W3:Y:S08]  /*4790*/  LDC R15, c[0x0][0x144] ;  /* 0x00005100ff0f7b82 */ /* 0x000ef00000000800 */
[----:B------:R-:W4:Y:S08]  /*47a0*/  LDC R0, c[0x0][0x630] ;  /* 0x00018c00ff007b82 */ /* 0x000f300000000800 */
[----:B------:R-:W2:Y:S01]  /*47b0*/  LDC.64 R12, c[0x0][0x620] ;  /* 0x00018800ff0c7b82 */ /* 0x000ea20000000a00 */
[----:B-1----:R-:W-:-:S04]  /*47c0*/  ISETP.NE.U32.AND P0, PT, R8, RZ, PT ;  /* 0x000000ff0800720c */ /* 0x002fc80003f05070 */
[----:B------:R-:W-:Y:S02]  /*47d0*/  ISETP.NE.AND.EX P0, PT, R9, RZ, PT, P0 ;  /* 0x000000ff0900720c */ /* 0x000fe40003f05300 */
[----:B0-----:R-:W-:-:S05]  /*47e0*/  I2FP.F32.U32 R2, R10 ;  /* 0x0000000a00027245 */ /* 0x001fca0000201000 */
[----:B------:R-:W-:-:S04]  /*47f0*/  FMUL R2, R2, UR4 ;  /* 0x0000000402027c20 */ /* 0x000fc80008400000 */
[----:B------:R0:W1:Y:S02]  /*4800*/  F2I.U32.TRUNC.NTZ R14, R2 ;  /* 0x00000002000e7305 */ /* 0x000064000020f000 */
[----:B---34-:R-:W-:Y:S05]  /*4810*/  @!P0 BRA `(.L_x_103) ;  /* 0x0000000000288947 */ /* 0x018fea0003800000 */
[----:B------:R-:W3:Y:S02]  /*4820*/  LDC R3, c[0x0][0x634] ;  /* 0x00018d00ff037b82 */ /* 0x000ee40000000800 */
[----:B---3--:R-:W-:-:S05]  /*4830*/  IADD3 R7, P0, R18, R3, RZ ;  /* 0x0000000312077210 */ /* 0x008fca0007f1e0ff */
[----:B------:R-:W-:-:S04]  /*4840*/  IMAD.X R11, RZ, RZ, R17, P0 ;  /* 0x000000ffff0b7224 */ /* 0x000fc800000e0611 */
[----:B0-----:R-:W-:-:S04]  /*4850*/  IMAD.WIDE.U32 R2, R11, R8, RZ ;  /* 0x000000080b027225 */ /* 0x001fc800078e00ff */
[----:B------:R-:W-:-:S04]  /*4860*/  IMAD.WIDE.U32 R4, P0, R7, R9, R2 ;  /* 0x0000000907047225 */ /* 0x000fc80007800002 */
[----:B------:R-:W-:-:S04]  /*4870*/  IMAD.WIDE.U32 R2, R7, R8, RZ ;  /* 0x0000000807027225 */ /* 0x000fc800078e00ff */
[----:B------:R-:W-:Y:S01]  /*4880*/  IMAD.X R7, RZ, RZ, RZ, P0 ;  /* 0x000000ffff077224 */ /* 0x000fe200000e06ff */
[----:B------:R-:W-:Y:S01]  /*4890*/  IADD3 RZ, P0, R3, R4, RZ ;  /* 0x0000000403ff7210 */ /* 0x000fe20007f1e0ff */
[----:B------:R-:W-:-:S04]  /*48a0*/  IMAD.MOV.U32 R6, RZ, RZ, R5 ;  /* 0x000000ffff067224 */ /* 0x000fc800078e0005 */
[----:B------:R-:W-:-:S08]  /*48b0*/  IMAD.WIDE.U32.X R6, R11, R9, R6, P0 ;  /* 0x000000090b067225 */ /* 0x000fd000000e0406 */
.L_x_103:
[----:B------:R-:W3:Y:S01]  /*48c0*/  LDC.64 R26, c[0x0][0x640] ;  /* 0x00019000ff1a7b82 */ /* 0x000ee20000000a00 */
[-C--:B------:R-:W-:Y:S01]  /*48d0*/  SHF.R.U64 R11, R6, R0.reuse, R7 ;  /* 0x00000000060b7219 */ /* 0x080fe20000001207 */
[----:B------:R-:W-:Y:S01]  /*48e0*/  IMAD.MOV.U32 R19, RZ, RZ, R17 ;  /* 0x000000ffff137224 */ /* 0x000fe200078e0011 */
[----:B------:R-:W-:Y:S01]  /*48f0*/  SHF.R.U32.HI R0, RZ, R0, R7 ;  /* 0x00000000ff007219 */ /* 0x000fe20000011607 */
[----:B-1----:R-:W-:Y:S01]  /*4900*/  IMAD.MOV R14, RZ, RZ, -R14 ;  /* 0x000000ffff0e7224 */ /* 0x002fe200078e0a0e */
[----:B------:R-:W-:Y:S01]  /*4910*/  IADD3 R5, P0, RZ, -R11, RZ ;  /* 0x8000000bff057210 */ /* 0x000fe20007f1e0ff */
[----:B------:R-:W-:Y:S01]  /*4920*/  ULDC UR4, c[0x0][0x154] ;  /* 0x0000550000047ab9 */ /* 0x000fe20000000800 */
[----:B------:R-:W-:Y:S01]  /*4930*/  IMAD.MOV.U32 R7, RZ, RZ, 0x1 ;  /* 0x00000001ff077424 */ /* 0x000fe200078e00ff */
[----:B------:R-:W1:Y:S01]  /*4940*/  LDC R4, c[0x0][0x618] ;  /* 0x00018600ff047b82 */ /* 0x000e620000000800 */
[----:B------:R-:W-:Y:S02]  /*4950*/  IMAD R22, R15, R14, R10 ;  /* 0x0000000e0f167224 */ /* 0x000fe400078e020a */
[----:B------:R-:W-:-:S04]  /*4960*/  IMAD.X R3, RZ, RZ, ~R0, P0 ;  /* 0x000000ffff037224 */ /* 0x000fc800000e0e00 */
[-C--:B--2---:R-:W-:Y:S01]  /*4970*/  IMAD R0, R3, R12.reuse, RZ ;  /* 0x0000000c03007224 */ /* 0x084fe200078e02ff */
[----:B------:R-:W2:Y:S01]  /*4980*/  LDC R6, c[0x0][0x608] ;  /* 0x00018200ff067b82 */ /* 0x000ea20000000800 */
[----:B0-----:R-:W-:-:S04]  /*4990*/  IMAD.WIDE.U32 R2, R5, R12, R18 ;  /* 0x0000000c05027225 */ /* 0x001fc800078e0012 */
[----:B------:R-:W-:Y:S01]  /*49a0*/  IMAD R5, R5, R13, R0 ;  /* 0x0000000d05057224 */ /* 0x000fe200078e0200 */
[----:B------:R-:W-:Y:S02]  /*49b0*/  I2FP.F32.U32 R0, R20 ;  /* 0x0000001400007245 */ /* 0x000fe40000201000 */
[----:B------:R-:W0:Y:S01]  /*49c0*/  LDC R24, c[0x0][0x658] ;  /* 0x00019600ff187b82 */ /* 0x000e220000000800 */
[----:B------:R-:W-:Y:S01]  /*49d0*/  IMAD.IADD R3, R3, 0x1, R5 ;  /* 0x0000000103037824 */ /* 0x000fe200078e0205 */
[----:B---3--:R-:W-:Y:S01]  /*49e0*/  ISETP.NE.U32.AND P0, PT, R26, RZ, PT ;  /* 0x000000ff1a00720c */ /* 0x008fe20003f05070 */
[----:B------:R-:W-:Y:S01]  /*49f0*/  FMUL R0, R0, UR4 ;  /* 0x0000000400007c20 */ /* 0x000fe20008400000 */
[----:B------:R-:W-:Y:S02]  /*4a00*/  IMAD.MOV.U32 R5, RZ, RZ, -0x1 ;  /* 0xffffffffff057424 */ /* 0x000fe400078e00ff */
[----:B------:R-:W-:Y:S01]  /*4a10*/  ISETP.NE.AND.EX P0, PT, R27, RZ, PT, P0 ;  /* 0x000000ff1b00720c */ /* 0x000fe20003f05300 */
[----:B------:R3:W4:Y:S01]  /*4a20*/  F2I.U32.TRUNC.NTZ R12, R0 ;  /* 0x00000000000c7305 */ /* 0x000722000020f000 */
[----:B------:R-:W3:Y:S01]  /*4a30*/  LDC R15, c[0x0][0x148] ;  /* 0x00005200ff0f7b82 */ /* 0x000ee20000000800 */
[----:B-1----:R-:W-:-:S02]  /*4a40*/  SHF.R.U64 R10, R2, R4, R3 ;  /* 0x00000004020a7219 */ /* 0x002fc40000001203 */
[----:B------:R-:W-:-:S05]  /*4a50*/  SHF.R.U32.HI R3, RZ, R4, R3 ;  /* 0x00000004ff037219 */ /* 0x000fca0000011603 */
[----:B------:R-:W1:Y:S01]  /*4a60*/  LDC R14, c[0x0][0x600] ;  /* 0x00018000ff0e7b82 */ /* 0x000e620000000800 */
[-CC-:B--2---:R-:W-:Y:S02]  /*4a70*/  SHF.R.U64 R8, R10, R6.reuse, R3.reuse ;  /* 0x000000060a087219 */ /* 0x184fe40000001203 */
[----:B------:R-:W-:-:S05]  /*4a80*/  SHF.R.U32.HI R3, RZ, R6, R3 ;  /* 0x00000006ff037219 */ /* 0x000fca0000011603 */
[----:B------:R-:W2:Y:S01]  /*4a90*/  LDC R21, c[0x0][0x648] ;  /* 0x00019200ff157b82 */ /* 0x000ea20000000800 */
[-CC-:B0-----:R-:W-:Y:S02]  /*4aa0*/  SHF.R.U64 R13, R8, R24.reuse, R3.reuse ;  /* 0x00000018080d7219 */ /* 0x181fe40000001203 */
[-C--:B------:R-:W-:Y:S02]  /*4ab0*/  SHF.L.U32 R5, R5, R24.reuse, RZ ;  /* 0x0000001805057219 */ /* 0x080fe400000006ff */
[-C--:B------:R-:W-:Y:S01]  /*4ac0*/  SHF.R.U32.HI R3, RZ, R24.reuse, R3 ;  /* 0x00000018ff037219 */ /* 0x080fe20000011603 */
[----:B------:R-:W-:Y:S01]  /*4ad0*/  IMAD.MOV.U32 R2, RZ, RZ, R13 ;  /* 0x000000ffff027224 */ /* 0x000fe200078e000d */
[----:B------:R-:W-:Y:S01]  /*4ae0*/  SHF.L.U32 R24, R7, R24, RZ ;  /* 0x0000001807187219 */ /* 0x000fe200000006ff */
[----:B------:R-:W0:Y:S01]  /*4af0*/  LDC R25, c[0x0][0x638] ;  /* 0x00018e00ff197b82 */ /* 0x000e220000000800 */
[----:B------:R-:W-:-:S07]  /*4b00*/  LOP3.LUT R19, RZ, R5, RZ, 0x33, !PT ;  /* 0x00000005ff137212 */ /* 0x000fce00078e33ff */
[----:B------:R-:W0:Y:S01]  /*4b10*/  LDC R28, c[0x0][0x610] ;  /* 0x00018400ff1c7b82 */ /* 0x000e220000000800 */
[----:B----4-:R-:W-:Y:S05]  /*4b20*/  @!P0 BRA `(.L_x_104) ;  /* 0x0000000000288947 */ /* 0x010fea0003800000 */
[----:B---3--:R-:W3:Y:S02]  /*4b30*/  LDC R0, c[0x0][0x64c] ;  /* 0x00019300ff007b82 */ /* 0x008ee40000000800 */
        /* <DEDUP_REMOVED lines=9> */
.L_x_104:
[----:B------:R-:W4:Y:S01]  /*4bd0*/  LDC R4, c[0x0][0x65c] ;  /* 0x00019700ff047b82 */ /* 0x000f220000000800 */
[----:B--23--:R-:W-:Y:S01]  /*4be0*/  SHF.R.U64 R0, R2, R21, R3 ;  /* 0x0000001502007219 */ /* 0x00cfe20000001203 */
[----:B-1----:R-:W-:Y:S01]  /*4bf0*/  VIADD R3, R14, 0xffffffff ;  /* 0xffffffff0e037836 */ /* 0x002fe20000000000 */
[----:B------:R-:W-:Y:S01]  /*4c00*/  LOP3.LUT R19, R8, R19, RZ, 0xc0, !PT ;  /* 0x0000001308137212 */ /* 0x000fe200078ec0ff */
[----:B------:R-:W-:Y:S02]  /*4c10*/  IMAD.MOV R12, RZ, RZ, -R12 ;  /* 0x000000ffff0c7224 */ /* 0x000fe400078e0a0c */
[----:B------:R-:W-:Y:S01]  /*4c20*/  IMAD.MOV R2, RZ, RZ, -R0 ;  /* 0x000000ffff027224 */ /* 0x000fe200078e0a00 */
[----:B------:R-:W-:Y:S01]  /*4c30*/  LOP3.LUT R3, R10, R3, RZ, 0xc0, !PT ;  /* 0x000000030a037212 */ /* 0x000fe200078ec0ff */
[----:B------:R-:W-:Y:S02]  /*4c40*/  IMAD R19, R24, R0, R19 ;  /* 0x0000000018137224 */ /* 0x000fe400078e0213 */
[----:B0-----:R-:W-:-:S04]  /*4c50*/  IMAD R0, R2, R25, R13 ;  /* 0x0000001902007224 */ /* 0x001fc800078e020d */
[----:B------:R-:W-:Y:S01]  /*4c60*/  IMAD R2, R0, R14, R3 ;  /* 0x0000000e00027224 */ /* 0x000fe200078e0203 */
[----:B----4-:R-:W-:Y:S01]  /*4c70*/  ISETP.NE.AND P0, PT, R4, 0x1, PT ;  /* 0x000000010400780c */ /* 0x010fe20003f05270 */
[----:B------:R-:W-:-:S05]  /*4c80*/  IMAD.MOV.U32 R4, RZ, RZ, 0x1 ;  /* 0x00000001ff047424 */ /* 0x000fca00078e00ff */
[----:B------:R-:W-:-:S07]  /*4c90*/  PRMT R0, R4, 0x7610, R0 ;  /* 0x0000761004007816 */ /* 0x000fce0000000000 */
[----:B------:R-:W-:-:S04]  /*4ca0*/  @P0 IMAD R22, R15, R12, R20 ;  /* 0x0000000c0f160224 */ /* 0x000fc800078e0214 */
[----:B------:R-:W-:-:S05]  /*4cb0*/  IMAD R19, R19, R28, R22 ;  /* 0x0000001c13137224 */ /* 0x000fca00078e0216 */
[----:B------:R-:W-:Y:S02]  /*4cc0*/  SEL R22, R2, R19, !P0 ;  /* 0x0000001302167207 */ /* 0x000fe40004000000 */
[----:B------:R-:W-:Y:S01]  /*4cd0*/  SEL R19, R19, R2, !P0 ;  /* 0x0000000213137207 */ /* 0x000fe20004000000 */
[----:B------:R-:W-:-:S07]  /*4ce0*/  IMAD.MOV.U32 R2, RZ, RZ, R11 ;  /* 0x000000ffff027224 */ /* 0x000fce00078e000b */
.L_x_102:
[----:B------:R-:W-:Y:S02]  /*4cf0*/  LOP3.LUT P0, RZ, R0, 0xff, RZ, 0xc0, !PT ;  /* 0x000000ff00ff7812 */ /* 0x000fe4000780c0ff */
[----:B------:R-:W-:-:S11]  /*4d00*/  LOP3.LUT R73, R73, 0x1, RZ, 0x3c, !PT ;  /* 0x0000000149497812 */ /* 0x000fd600078e3cff */
[----:B------:R-:W-:Y:S05]  /*4d10*/  @P0 BRA `(.L_x_105) ;  /* 0xffffffc800c00947 */ /* 0x000fea000383ffff */
[----:B------:R-:W-:Y:S05]  /*4d20*/  EXIT ;  /* 0x000000000000794d */ /* 0x000fea0003800000 */
.L_x_18:
[----:B------:R-:W-:-:S08]  /*4d30*/  ISETP.NE.AND P0, PT, R5, RZ, PT ;  /* 0x000000ff0500720c */ /* 0x000fd00003f05270 */
[----:B0-2---:R-:W0:-:S00]  /*4d40*/  USETMAXREG.DEALLOC.CTAPOOL 0x28 ;  /* 0x00000028000079c8 */ /* 0x005e0000080e0500 */
[----:B------:R-:W-:Y:S05]  /*4d50*/  @P0 EXIT ;  /* 0x000000000000094d */ /* 0x000fea0003800000 */
[----:B0-----:R-:W-:Y:S01]  /*4d60*/  LOP3.LUT P0, RZ, R8, 0xff, RZ, 0xc0, !PT ;  /* 0x000000ff08ff7812 */ /* 0x001fe2000780c0ff */
[----:B------:R-:W-:Y:S02]  /*4d70*/  IMAD.MOV.U32 R0, RZ, RZ, 0x1 ;  /* 0x00000001ff007424 */ /* 0x000fe400078e00ff */
[----:B------:R-:W-:-:S10]  /*4d80*/  IMAD.MOV.U32 R8, RZ, RZ, RZ ;  /* 0x000000ffff087224 */ /* 0x000fd400078e00ff */
[----:B------:R-:W-:Y:S05]  /*4d90*/  @!P0 BRA `(.L_x_106) ;  /* 0x0000000c003c8947 */ /* 0x000fea0003800000 */
[----:B------:R-:W0:Y:S01]  /*4da0*/  S2UR UR8, SR_CgaCtaId ;  /* 0x00000000000879c3 */ /* 0x000e220000008800 */
[----:B------:R-:W-:Y:S01]  /*4db0*/  LOP3.LUT P0, RZ, R4, 0x1f, RZ, 0xc0, !PT ;  /* 0x0000001f04ff7812 */ /* 0x000fe2000780c0ff */
[----:B------:R-:W-:Y:S01]  /*4dc0*/  ULDC UR5, c[0x0][0x658] ;  /* 0x0001960000057ab9 */ /* 0x000fe20000000800 */
[----:B------:R-:W-:Y:S01]  /*4dd0*/  UMOV UR6, 0xffffffff ;  /* 0xffffffff00067882 */ /* 0x000fe20000000000 */
[----:B------:R-:W-:Y:S01]  /*4de0*/  BSSY B0, `(.L_x_106) ;  /* 0x00000ca000007945 */ /* 0x000fe20003800000 */
[----:B------:R-:W-:Y:S01]  /*4df0*/  USHF.L.U32 UR6, UR6, UR5, URZ ;  /* 0x0000000506067299 */ /* 0x000fe2000800063f */
[C---:B------:R-:W-:Y:S01]  /*4e00*/  ISETP.NE.AND P2, PT, R3.reuse, RZ, PT ;  /* 0x000000ff0300720c */ /* 0x040fe20003f45270 */
[----:B------:R-:W-:Y:S01]  /*4e10*/  IMAD.MOV.U32 R9, RZ, RZ, 0x1 ;  /* 0x00000001ff097424 */ /* 0x000fe200078e00ff */
[----:B------:R-:W-:Y:S01]  /*4e20*/  ISETP.NE.OR P0, PT, R3, RZ, !P0 ;  /* 0x000000ff0300720c */ /* 0x000fe20004705670 */
[----:B------:R-:W-:Y:S01]  /*4e30*/  IMAD.MOV.U32 R0, RZ, RZ, 0x1 ;  /* 0x00000001ff007424 */ /* 0x000fe200078e00ff */
[----:B------:R-:W-:Y:S01]  /*4e40*/  LOP3.LUT R6, R16, 0x2, RZ, 0xfc, !PT ;  /* 0x0000000210067812 */ /* 0x000fe200078efcff */
[----:B------:R-:W-:Y:S01]  /*4e50*/  IMAD.MOV.U32 R8, RZ, RZ, RZ ;  /* 0x000000ffff087224 */ /* 0x000fe200078e00ff */
[----:B------:R-:W-:Y:S01]  /*4e60*/  ULDC UR4, c[0x0][0x600] ;  /* 0x0001800000047ab9 */ /* 0x000fe20000000800 */
[----:B------:R-:W-:Y:S01]  /*4e70*/  UMOV UR7, 0x1 ;  /* 0x0000000100077882 */ /* 0x000fe20000000000 */
[----:B------:R-:W-:-:S02]  /*4e80*/  UIADD3 UR22, UR40, 0x1, URZ ;  /* 0x0000000128167890 */ /* 0x000fc4000fffe03f */
[----:B------:R-:W-:Y:S02]  /*4e90*/  UIADD3 UR15, UR4, -0x1, URZ ;  /* 0xffffffff040f7890 */ /* 0x000fe4000fffe03f */
[----:B------:R-:W-:Y:S02]  /*4ea0*/  USHF.L.U32 UR17, UR7, UR5, URZ ;  /* 0x0000000507117299 */ /* 0x000fe4000800063f */
[----:B------:R-:W-:Y:S01]  /*4eb0*/  ULOP3.LUT UR16, URZ, UR6, URZ, 0x33, !UPT ;  /* 0x000000063f107292 */ /* 0x000fe2000f8e333f */
[----:B------:R-:W-:Y:S01]  /*4ec0*/  ULDC.64 UR20, c[0x0][0x198] ;  /* 0x0000660000147ab9 */ /* 0x000fe20000000a00 */
[----:B0-----:R-:W-:-:S10]  /*4ed0*/  IMAD.U32 R7, RZ, RZ, UR8 ;  /* 0x00000008ff077e24 */ /* 0x001fd4000f8e00ff */
.L_x_118:
[----:B------:R-:W-:-:S03]  /*4ee0*/  UMOV UR4, 0xffffffff ;  /* 0xffffffff00047882 */ /* 0x000fc60000000000 */
[----:B------:R-:W-:Y:S05]  /*4ef0*/  BRA.DIV UR4, `(.L_x_107) ;  /* 0x0000001604607947 */ /* 0x000fea000b800000 */
[----:B------:R-:W-:-:S13]  /*4f00*/  ELECT P6, URZ, PT ;  /* 0x00000000003f782f */ /* 0x000fda00038c0000 */
.L_x_141:
[----:B------:R-:W0:Y:S01]  /*4f10*/  LDC R3, c[0x0][0x28c] ;  /* 0x0000a300ff037b82 */ /* 0x000e220000000800 */
[----:B------:R-:W-:Y:S01]  /*4f20*/  BSSY B1, `(.L_x_108) ;  /* 0x000003c000017945 */ /* 0x000fe20003800000 */
[----:B0-----:R-:W-:-:S13]  /*4f30*/  ISETP.LT.OR P6, PT, R3, 0x1, !P6 ;  /* 0x000000010300780c */ /* 0x001fda00077c1670 */
[----:B------:R-:W-:Y:S05]  /*4f40*/  @P6 BRA `(.L_x_109) ;  /* 0x0000000000e46947 */ /* 0x000fea0003800000 */
[----:B------:R-:W-:Y:S02]  /*4f50*/  IMAD R7, R19, 0x8, R7 ;  /* 0x0000000813077824 */ /* 0x000fe400078e0207 */
[----:B------:R-:W-:Y:S02]  /*4f60*/  IMAD.SHL.U32 R22, R22, 0x40, RZ ;  /* 0x0000004016167824 */ /* 0x000fe400078e00ff */
[----:B------:R-:W-:Y:S02]  /*4f70*/  IMAD.MOV.U32 R14, RZ, RZ, RZ ;  /* 0x000000ffff0e7224 */ /* 0x000fe400078e00ff */
[----:B------:R-:W-:Y:S02]  /*4f80*/  IMAD.U32 R15, RZ, RZ, UR22 ;  /* 0x00000016ff0f7e24 */ /* 0x000fe4000f8e00ff */
[----:B------:R-:W-:Y:S02]  /*4f90*/  IMAD.MOV.U32 R3, RZ, RZ, R0 ;  /* 0x000000ffff037224 */ /* 0x000fe400078e0000 */
[----:B------:R-:W-:-:S02]  /*4fa0*/  IMAD.MOV.U32 R4, RZ, RZ, R8 ;  /* 0x000000ffff047224 */ /* 0x000fc400078e0008 */
[----:B------:R-:W-:-:S07]  /*4fb0*/  IMAD.SHL.U32 R11, R7, 0x8, RZ ;  /* 0x00000008070b7824 */ /* 0x000fce00078e00ff */
.L_x_113:
[----:B------:R-:W0:Y:S01]  /*4fc0*/  S2UR UR4, SR_CgaCtaId ;  /* 0x00000000000479c3 */ /* 0x000e220000008800 */
[----:B------:R-:W-:Y:S02]  /*4fd0*/  MOV R10, 0x400 ;  /* 0x00000400000a7802 */ /* 0x000fe40000000f00 */
[----:B------:R-:W-:Y:S01]  /*4fe0*/  SHF.L.U32 R5, R3, 0x1f, RZ ;  /* 0x0000001f03057819 */ /* 0x000fe200000006ff */
[----:B0-----:R-:W-:-:S05]  /*4ff0*/  IMAD.U32 R7, RZ, RZ, UR4 ;  /* 0x00000004ff077e24 */ /* 0x001fca000f8e00ff */
[----:B------:R-:W-:Y:S02]  /*5000*/  LEA R13, R7, R10, 0x18 ;  /* 0x0000000a070d7211 */ /* 0x000fe400078ec0ff */
[----:B------:R-:W0:Y:S03]  /*5010*/  @!P2 LDC R10, c[0x0][0x500] ;  /* 0x00014000ff0aab82 */ /* 0x000e260000000800 */
[----:B------:R-:W-:-:S04]  /*5020*/  IMAD R12, R4, 0x8, R13 ;  /* 0x00000008040c7824 */ /* 0x000fc800078e020d */
[----:B------:R-:W1:Y:S02]  /*5030*/  SYNCS.PHASECHK.TRANS64.TRYWAIT P1, [R12+URZ+0x70], R5 ;  /* 0x000070050c0075a7 */ /* 0x000e64000802017f */
[----:B-1----:R-:W-:Y:S05]  /*5040*/  @!P1 BRA `(.L_x_110) ;  /* 0x00000014002c9947 */ /* 0x002fea0003800000 */
.L_x_142:
[----:B-1----:R-:W-:Y:S01]  /*5050*/  PRMT R5, R6, 0x9910, RZ ;  /* 0x0000991006057816 */ /* 0x002fe200000000ff */
[----:B0-----:R0:W-:Y:S03]  /*5060*/  @!P2 SYNCS.ARRIVE.TRANS64 RZ, [R12+URZ], R10 ;  /* 0x0000000a0cffa9a7 */ /* 0x0011e6000800003f */
[----:B------:R-:W-:-:S13]  /*5070*/  ISETP.NE.AND P1, PT, R5, 0x2, PT ;  /* 0x000000020500780c */ /* 0x000fda0003f25270 */
[----:B0-----:R-:W-:Y:S05]  /*5080*/  @P1 BRA `(.L_x_111) ;  /* 0x0000000000041947 */ /* 0x001fea0003800000 */
[----:B------:R-:W-:Y:S01]  /*5090*/  BPT.TRAP 0x1 ;  /* 0x000000040000795c */ /* 0x000fe20000300000 */
.L_x_111:
[----:B------:R-:W-:Y:S05]  /*50a0*/  @P0 BRA `(.L_x_112) ;  /* 0x0000000000040947 */ /* 0x000fea0003800000 */
[----:B------:R-:W-:Y:S01]  /*50b0*/  BPT.TRAP 0x1 ;  /* 0x000000040000795c */ /* 0x000fe20000300000 */
.L_x_112:
[----:B------:R-:W-:Y:S01]  /*50c0*/  IMAD R5, R4, 0x8, R7 ;  /* 0x0000000804057824 */ /* 0x000fe200078e0207 */
[----:B------:R-:W-:Y:S01]  /*50d0*/  R2UR UR9, R12 ;  /* 0x000000000c0972ca */ /* 0x000fe200000e0000 */
[----:B------:R-:W-:Y:S01]  /*50e0*/  VIADD R15, R15, 0xffffffff ;  /* 0xffffffff0f0f7836 */ /* 0x000fe20000000000 */
[----:B------:R-:W-:Y:S01]  /*50f0*/  UIADD3 UR4, UP0, UR20, 0xf0, URZ ;  /* 0x000000f014047890 */ /* 0x000fe2000ff1e03f */
[----:B------:R-:W-:Y:S01]  /*5100*/  IMAD.SHL.U32 R5, R5, 0x200, RZ ;  /* 0x0000020005057824 */ /* 0x000fe200078e00ff */
[----:B------:R-:W-:Y:S01]  /*5110*/  R2UR UR11, R11 ;  /* 0x000000000b0b72ca */ /* 0x000fe200000e0000 */
[----:B------:R-:W-:Y:S01]  /*5120*/  UIADD3 UR24, UP1, UR20, 0x1f0, URZ ;  /* 0x000001f014187890 */ /* 0x000fe2000ff3e03f */
[----:B------:R-:W-:Y:S01]  /*5130*/  R2UR UR10, R14 ;  /* 0x000000000e0a72ca */ /* 0x000fe200000e0000 */
[--C-:B------:R-:W-:Y:S01]  /*5140*/  IMAD R5, R5, 0x2, R13.reuse ;  /* 0x0000000205057824 */ /* 0x100fe200078e020d */
[----:B------:R-:W-:Y:S01]  /*5150*/  R2UR UR12, R2 ;  /* 0x00000000020c72ca */ /* 0x000fe200000e0000 */
[----:B------:R-:W-:Y:S01]  /*5160*/  IMAD R13, R4, 0x2000, R13 ;  /* 0x00002000040d7824 */ /* 0x000fe200078e020d */
[----:B------:R-:W-:Y:S01]  /*5170*/  R2UR UR18, R22 ;  /* 0x00000000161272ca */ /* 0x000fe200000e0000 */
[----:B------:R-:W-:Y:S01]  /*5180*/  VIADD R4, R4, 0x1 ;  /* 0x0000000104047836 */ /* 0x000fe20000000000 */
[----:B------:R-:W-:Y:S01]  /*5190*/  R2UR UR5, R5 ;  /* 0x00000000050572ca */ /* 0x000fe200000e0000 */
[----:B------:R-:W-:Y:S01]  /*51a0*/  UIADD3.X UR25, URZ, UR21, URZ, UP1, !UPT ;  /* 0x000000153f197290 */ /* 0x000fe20008ffe43f */
[----:B------:R-:W-:Y:S01]  /*51b0*/  R2UR UR8, R13 ;  /* 0x000000000d0872ca */ /* 0x000fe200000e0000 */
[----:B------:R-:W-:Y:S01]  /*51c0*/  UMOV UR19, 0xff0000 ;  /* 0x00ff000000137882 */ /* 0x000fe20000000000 */
[----:B------:R-:W-:Y:S01]  /*51d0*/  ISETP.GT.AND P3, PT, R15, 0x1, PT ;  /* 0x000000010f00780c */ /* 0x000fe20003f64270 */
[----:B------:R-:W-:Y:S01]  /*51e0*/  UMOV UR6, 0x0 ;  /* 0x0000000000067882 */ /* 0x000fe20000000000 */
[----:B------:R-:W-:Y:S01]  /*51f0*/  UMOV UR7, 0x10000000 ;  /* 0x1000000000077882 */ /* 0x000fe20000000000 */
[----:B------:R-:W-:Y:S01]  /*5200*/  ISETP.NE.AND P1, PT, R4, 0xe, PT ;  /* 0x0000000e0400780c */ /* 0x000fe20003f25270 */
[----:B------:R-:W-:-:S03]  /*5210*/  VIADD R14, R14, 0x40 ;  /* 0x000000400e0e7836 */ /* 0x000fc60000000000 */
[----:B------:R-:W-:Y:S02]  /*5220*/  SEL R10, RZ, 0x1, P1 ;  /* 0x00000001ff0a7807 */ /* 0x000fe40000800000 */
[----:B------:R-:W-:Y:S01]  /*5230*/  UIADD3 UR13, UR5, 0x200, URZ ;  /* 0x00000200050d7890 */ /* 0x000fe2000fffe03f */
[----:B------:R-:W-:Y:S01]  /*5240*/  SEL R4, R4, RZ, P1 ;  /* 0x000000ff04047207 */ /* 0x000fe20000800000 */
[----:B------:R-:W-:Y:S01]  /*5250*/  UIADD3.X UR5, URZ, UR21, URZ, UP0, !UPT ;  /* 0x000000153f057290 */ /* 0x000fe200087fe43f */
[----:B------:R-:W-:Y:S01]  /*5260*/  LOP3.LUT R3, R3, R10, RZ, 0x3c, !PT ;  /* 0x0000000a03037212 */ /* 0x000fe200078e3cff */
[----:B------:R-:W-:-:S03]  /*5270*/  UIADD3 UR14, UR8, 0x1c200, URZ ;  /* 0x0001c200080e7890 */ /* 0x000fc6000fffe03f */
[----:B------:R-:W-:-:S04]  /*5280*/  UMOV UR8, UR13 ;  /* 0x0000000d00087c82 */ /* 0x000fc80008000000 */
[----:B------:R0:W-:Y:S02]  /*5290*/  UTMALDG.3D.MULTICAST [UR8], [UR4], UR19, desc[UR6] ;  /* 0x00000608040073b4 */ /* 0x0001e40008011813 */
[----:B0-----:R-:W-:Y:S01]  /*52a0*/  UMOV UR8, UR14 ;  /* 0x0000000e00087c82 */ /* 0x001fe20008000000 */
[----:B------:R-:W-:Y:S02]  /*52b0*/  UMOV UR11, UR18 ;  /* 0x00000012000b7c82 */ /* 0x000fe40008000000 */
[----:B------:R0:W-:Y:S02]  /*52c0*/  UTMALDG.3D [UR8], [UR24], desc[UR6] ;  /* 0x00000608180075b4 */ /* 0x0001e40008011000 */
[----:B0-----:R-:W-:Y:S05]  /*52d0*/  @P3 BRA `(.L_x_113) ;  /* 0xfffffffc00383947 */ /* 0x001fea000383ffff */
.L_x_109:
[----:B------:R-:W-:Y:S05]  /*52e0*/  BSYNC B1 ;  /* 0x0000000000017941 */ /* 0x000fea0003800000 */
.L_x_108:
[----:B------:R-:W2:Y:S01]  /*52f0*/  LDL.64 R12, [R1] ;  /* 0x00000000010c7983 */ /* 0x000ea20000100a00 */
[----:B------:R-:W-:Y:S01]  /*5300*/  LOP3.LUT P4, RZ, R9, 0xff, RZ, 0xc0, !PT ;  /* 0x000000ff09ff7812 */ /* 0x000fe2000788c0ff */
[----:B------:R-:W-:Y:S01]  /*5310*/  VIADD R8, R8, UR40 ;  /* 0x0000002808087c36 */ /* 0x000fe20008000000 */
[----:B------:R-:W-:Y:S01]  /*5320*/  ULDC.64 UR4, c[0x0][0x650] ;  /* 0x0001940000047ab9 */ /* 0x000fe20000000a00 */
[----:B------:R-:W-:Y:S01]  /*5330*/  IMAD.U32 R5, RZ, RZ, UR40 ;  /* 0x00000028ff057e24 */ /* 0x000fe2000f8e00ff */
[----:B------:R-:W-:Y:S01]  /*5340*/  UISETP.GE.U32.AND UP0, UPT, UR40, 0xe, UPT ;  /* 0x0000000e2800788c */ /* 0x000fe2000bf06070 */
[----:B------:R-:W-:Y:S01]  /*5350*/  BSSY B1, `(.L_x_114) ;  /* 0x0000070000017945 */ /* 0x000fe20003800000 */
[----:B------:R-:W-:Y:S01]  /*5360*/  SHF.R.U32.HI R2, RZ, 0x1, R8 ;  /* 0x00000001ff027819 */ /* 0x000fe20000011608 */
[----:B------:R-:W-:Y:S01]  /*5370*/  IMAD.MOV.U32 R19, RZ, RZ, -0x1 ;  /* 0xffffffffff137424 */ /* 0x000fe200078e00ff */
[----:B------:R-:W-:Y:S01]  /*5380*/  ISETP.GT.U32.AND P1, PT, R8, 0xd, PT ;  /* 0x0000000d0800780c */ /* 0x000fe20003f24070 */
[----:B------:R-:W-:Y:S01]  /*5390*/  IMAD.MOV.U32 R22, RZ, RZ, -0x1 ;  /* 0xffffffffff167424 */ /* 0x000fe200078e00ff */
[----:B------:R-:W-:Y:S01]  /*53a0*/  PLOP3.LUT P3, PT, PT, PT, UP0, 0x80, 0x0 ;  /* 0x000000000000781c */ /* 0x000fe20003f6f008 */
[----:B------:R-:W-:Y:S01]  /*53b0*/  IMAD.WIDE.U32 R2, R2, -0x6db6db6d, RZ ;  /* 0x9249249302027825 */ /* 0x000fe200078e00ff */
[----:B------:R-:W-:Y:S01]  /*53c0*/  ISETP.LT.U32.AND P1, PT, R5, 0xe, P1 ;  /* 0x0000000e0500780c */ /* 0x000fe20000f21070 */
[----:B------:R-:W0:Y:S01]  /*53d0*/  @P4 S2R R7, SR_CgaCtaId ;  /* 0x0000000000074919 */ /* 0x000e220000008800 */
[----:B------:R-:W-:Y:S01]  /*53e0*/  @P4 MOV R4, 0x400 ;  /* 0x0000040000044802 */ /* 0x000fe20000000f00 */
[----:B------:R-:W-:Y:S01]  /*53f0*/  IMAD.MOV.U32 R2, RZ, RZ, -0x1 ;  /* 0xffffffffff027424 */ /* 0x000fe200078e00ff */
[----:B------:R-:W-:-:S02]  /*5400*/  SHF.R.U32.HI R5, RZ, 0x2, R3 ;  /* 0x00000002ff057819 */ /* 0x000fc40000011603 */
[----:B------:R-:W-:Y:S02]  /*5410*/  SEL R3, RZ, 0x1, !P1 ;  /* 0x00000001ff037807 */ /* 0x000fe40004800000 */
[----:B------:R-:W-:Y:S01]  /*5420*/  PRMT R9, RZ, 0x7610, R9 ;  /* 0x00007610ff097816 */ /* 0x000fe20000000009 */
[----:B------:R-:W-:Y:S01]  /*5430*/  IMAD R8, R5, -0xe, R8 ;  /* 0xfffffff205087824 */ /* 0x000fe200078e0208 */
[----:B------:R-:W-:Y:S02]  /*5440*/  LOP3.LUT R0, R0, R3, RZ, 0x3c, !PT ;  /* 0x0000000300007212 */ /* 0x000fe400078e3cff */
[----:B------:R-:W-:Y:S02]  /*5450*/  PRMT R3, RZ, 0x7610, R3 ;  /* 0x00007610ff037816 */ /* 0x000fe40000000003 */
[----:B------:R-:W-:Y:S02]  /*5460*/  @P3 LOP3.LUT R0, R0, 0x1, R5, 0x78, !PT ;  /* 0x0000000100003812 */ /* 0x000fe400078e7805 */
[----:B0-----:R-:W-:-:S04]  /*5470*/  @P4 LEA R4, R7, R4, 0x18 ;  /* 0x0000000407044211 */ /* 0x001fc800078ec0ff */
[----:B------:R0:W-:Y:S01]  /*5480*/  @P4 SYNCS.ARRIVE.TRANS64.A1T0 RZ, [R4+URZ+0x118], RZ ;  /* 0x000118ff04ff49a7 */ /* 0x0001e2000810003f */
[----:B--2---:R-:W-:-:S04]  /*5490*/  IADD3 R18, P4, R18, R12, RZ ;  /* 0x0000000c12127210 */ /* 0x004fc80007f9e0ff */
[----:B------:R-:W-:Y:S01]  /*54a0*/  ISETP.GE.U32.AND P1, PT, R18, UR4, PT ;  /* 0x0000000412007c0c */ /* 0x000fe2000bf26070 */
[----:B------:R-:W-:-:S05]  /*54b0*/  IMAD.X R17, R17, 0x1, R23, P4 ;  /* 0x0000000111117824 */ /* 0x000fca00020e0617 */
[----:B------:R-:W-:-:S13]  /*54c0*/  ISETP.GE.U32.AND.EX P1, PT, R17, UR5, PT, P1 ;  /* 0x0000000511007c0c */ /* 0x000fda000bf26110 */
[----:B0-----:R-:W-:Y:S05]  /*54d0*/  @P1 BRA `(.L_x_115) ;  /* 0x00000004005c1947 */ /* 0x001fea0003800000 */
[----:B------:R-:W0:Y:S01]  /*54e0*/  S2R R12, SR_CTAID.X ;  /* 0x00000000000c7919 */ /* 0x000e220000002500 */
[----:B------:R-:W-:Y:S01]  /*54f0*/  ULDC.64 UR4, c[0x0][0x628] ;  /* 0x00018a0000047ab9 */ /* 0x000fe20000000a00 */
[----:B------:R-:W1:Y:S01]  /*5500*/  LDC R13, c[0x0][0x144] ;  /* 0x00005100ff0d7b82 */ /* 0x000e620000000800 */
[----:B------:R-:W-:Y:S01]  /*5510*/  ISETP.NE.U32.AND P1, PT, RZ, UR4, PT ;  /* 0x00000004ff007c0c */ /* 0x000fe2000bf25070 */
[----:B------:R-:W2:Y:S01]  /*5520*/  S2R R10, SR_CTAID.Y ;  /* 0x00000000000a7919 */ /* 0x000ea20000002600 */
[----:B------:R-:W-:Y:S01]  /*5530*/  ULDC UR7, c[0x0][0x630] ;  /* 0x00018c0000077ab9 */ /* 0x000fe20000000800 */
[----:B------:R-:W-:Y:S01]  /*5540*/  ULDC UR8, c[0x0][0x150] ;  /* 0x0000540000087ab9 */ /* 0x000fe20000000800 */
[----:B------:R-:W-:Y:S01]  /*5550*/  ISETP.NE.AND.EX P1, PT, RZ, UR5, PT, P1 ;  /* 0x00000005ff007c0c */ /* 0x000fe2000bf25310 */
[----:B------:R-:W-:Y:S02]  /*5560*/  IMAD.MOV.U32 R2, RZ, RZ, R18 ;  /* 0x000000ffff027224 */ /* 0x000fe400078e0012 */
[----:B------:R-:W-:Y:S01]  /*5570*/  IMAD.MOV.U32 R3, RZ, RZ, R17 ;  /* 0x000000ffff037224 */ /* 0x000fe200078e0011 */
[----:B0-----:R-:W-:-:S09]  /*5580*/  I2FP.F32.U32 R14, R12 ;  /* 0x0000000c000e7245 */ /* 0x001fd20000201000 */
[----:B------:R-:W-:Y:S05]  /*5590*/  @!P1 BRA `(.L_x_116) ;  /* 0x0000000000289947 */ /* 0x000fea0003800000 */
[----:B------:R-:W-:Y:S02]  /*55a0*/  ULDC UR6, c[0x0][0x634] ;  /* 0x00018d0000067ab9 */ /* 0x000fe40000000800 */
[----:B------:R-:W-:-:S05]  /*55b0*/  IADD3 R3, P1, R18, UR6, RZ ;  /* 0x0000000612037c10 */ /* 0x000fca000ff3e0ff */
[----:B------:R-:W-:-:S04]  /*55c0*/  IMAD.X R11, RZ, RZ, R17, P1 ;  /* 0x000000ffff0b7224 */ /* 0x000fc800008e0611 */
[----:B------:R-:W-:-:S04]  /*55d0*/  IMAD.WIDE.U32 R4, R11, UR4, RZ ;  /* 0x000000040b047c25 */ /* 0x000fc8000f8e00ff */
[----:B------:R-:W-:-:S04]  /*55e0*/  IMAD.WIDE.U32 R4, P1, R3, UR5, R4 ;  /* 0x0000000503047c25 */ /* 0x000fc8000f820004 */
[----:B------:R-:W-:-:S04]  /*55f0*/  IMAD.WIDE.U32 R2, R3, UR4, RZ ;  /* 0x0000000403027c25 */ /* 0x000fc8000f8e00ff */
[----:B------:R-:W-:Y:S01]  /*5600*/  IMAD.MOV.U32 R2, RZ, RZ, R5 ;  /* 0x000000ffff027224 */ /* 0x000fe200078e0005 */
[----:B------:R-:W-:Y:S01]  /*5610*/  IADD3 RZ, P3, R3, R4, RZ ;  /* 0x0000000403ff7210 */ /* 0x000fe20007f7e0ff */
[----:B------:R-:W-:-:S04]  /*5620*/  IMAD.X R3, RZ, RZ, RZ, P1 ;  /* 0x000000ffff037224 */ /* 0x000fc800008e06ff */
[----:B------:R-:W-:-:S08]  /*5630*/  IMAD.WIDE.U32.X R2, R11, UR5, R2, P3 ;  /* 0x000000050b027c25 */ /* 0x000fd000098e0402 */
.L_x_116:
[----:B------:R-:W-:Y:S01]  /*5640*/  FMUL R14, R14, UR8 ;  /* 0x000000080e0e7c20 */ /* 0x000fe20008400000 */
[--C-:B------:R-:W-:Y:S01]  /*5650*/  SHF.R.U64 R11, R2, UR7, R3.reuse ;  /* 0x00000007020b7c19 */ /* 0x100fe20008001203 */
[----:B------:R-:W-:Y:S01]  /*5660*/  ULDC.64 UR4, c[0x0][0x620] ;  /* 0x0001880000047ab9 */ /* 0x000fe20000000a00 */
[----:B------:R-:W-:Y:S01]  /*5670*/  SHF.R.U32.HI R2, RZ, UR7, R3 ;  /* 0x00000007ff027c19 */ /* 0x000fe20008011603 */
[----:B------:R-:W-:Y:S01]  /*5680*/  IMAD.MOV.U32 R3, RZ, RZ, R17 ;  /* 0x000000ffff037224 */ /* 0x000fe200078e0011 */
[----:B------:R-:W-:Y:S01]  /*5690*/  IADD3 R15, P1, RZ, -R11, RZ ;  /* 0x8000000bff0f7210 */ /* 0x000fe20007f3e0ff */
[----:B------:R-:W0:Y:S01]  /*56a0*/  F2I.U32.TRUNC.NTZ R14, R14 ;  /* 0x0000000e000e7305 */ /* 0x000e22000020f000 */
[----:B------:R-:W-:-:S03]  /*56b0*/  ULDC.64 UR6, c[0x0][0x640] ;  /* 0x0001900000067ab9 */ /* 0x000fc60000000a00 */
[----:B------:R-:W-:Y:S01]  /*56c0*/  IMAD.X R2, RZ, RZ, ~R2, P1 ;  /* 0x000000ffff027224 */ /* 0x000fe200008e0e02 */
[----:B------:R-:W-:-:S03]  /*56d0*/  ISETP.NE.U32.AND P1, PT, RZ, UR6, PT ;  /* 0x00000006ff007c0c */ /* 0x000fc6000bf25070 */
[----:B------:R-:W-:Y:S01]  /*56e0*/  IMAD R2, R2, UR4, RZ ;  /* 0x0000000402027c24 */ /* 0x000fe2000f8e02ff */
[----:B------:R-:W-:-:S03]  /*56f0*/  ISETP.NE.AND.EX P1, PT, RZ, UR7, PT, P1 ;  /* 0x00000007ff007c0c */ /* 0x000fc6000bf25310 */
[C---:B------:R-:W-:Y:S01]  /*5700*/  IMAD R5, R15.reuse, UR5, R2 ;  /* 0x000000050f057c24 */ /* 0x040fe2000f8e0202 */
[----:B------:R-:W-:Y:S01]  /*5710*/  ULDC UR5, c[0x0][0x154] ;  /* 0x0000550000057ab9 */ /* 0x000fe20000000800 */
[----:B------:R-:W-:Y:S02]  /*5720*/  IMAD.MOV.U32 R2, RZ, RZ, R18 ;  /* 0x000000ffff027224 */ /* 0x000fe400078e0012 */
[----:B0-----:R-:W-:Y:S02]  /*5730*/  IMAD.MOV R4, RZ, RZ, -R14 ;  /* 0x000000ffff047224 */ /* 0x001fe400078e0a0e */
[----:B------:R-:W-:Y:S01]  /*5740*/  IMAD.WIDE.U32 R2, R15, UR4, R2 ;  /* 0x000000040f027c25 */ /* 0x000fe2000f8e0002 */
[----:B------:R-:W-:-:S03]  /*5750*/  ULDC UR4, c[0x0][0x618] ;  /* 0x0001860000047ab9 */ /* 0x000fc60000000800 */
[----:B-1----:R-:W-:Y:S01]  /*5760*/  IMAD R12, R13, R4, R12 ;  /* 0x000000040d0c7224 */ /* 0x002fe200078e020c */
[----:B--2---:R-:W-:Y:S01]  /*5770*/  I2FP.F32.U32 R4, R10 ;  /* 0x0000000a00047245 */ /* 0x004fe20000201000 */
[----:B------:R-:W0:Y:S01]  /*5780*/  LDC R13, c[0x0][0x148] ;  /* 0x00005200ff0d7b82 */ /* 0x000e220000000800 */
[----:B------:R-:W-:-:S03]  /*5790*/  IMAD.IADD R3, R3, 0x1, R5 ;  /* 0x0000000103037824 */ /* 0x000fc600078e0205 */
[----:B------:R-:W-:Y:S02]  /*57a0*/  FMUL R4, R4, UR5 ;  /* 0x0000000504047c20 */ /* 0x000fe40008400000 */
[--C-:B------:R-:W-:Y:S02]  /*57b0*/  SHF.R.U64 R14, R2, UR4, R3.reuse ;  /* 0x00000004020e7c19 */ /* 0x100fe40008001203 */
[----:B------:R-:W-:Y:S01]  /*57c0*/  SHF.R.U32.HI R3, RZ, UR4, R3 ;  /* 0x00000004ff037c19 */ /* 0x000fe20008011603 */
[----:B------:R1:W2:Y:S01]  /*57d0*/  F2I.U32.TRUNC.NTZ R20, R4 ;  /* 0x0000000400147305 */ /* 0x0002a2000020f000 */
[----:B------:R-:W-:Y:S02]  /*57e0*/  ULDC UR4, c[0x0][0x608] ;  /* 0x0001820000047ab9 */ /* 0x000fe40000000800 */
[--C-:B------:R-:W-:Y:S02]  /*57f0*/  SHF.R.U64 R19, R14, UR4, R3.reuse ;  /* 0x000000040e137c19 */ /* 0x100fe40008001203 */
[----:B------:R-:W-:Y:S01]  /*5800*/  SHF.R.U32.HI R2, RZ, UR4, R3 ;  /* 0x00000004ff027c19 */ /* 0x000fe20008011603 */
[----:B------:R-:W-:-:S03]  /*5810*/  ULDC UR4, c[0x0][0x658] ;  /* 0x0001960000047ab9 */ /* 0x000fc60000000800 */
[--C-:B------:R-:W-:Y:S02]  /*5820*/  SHF.R.U64 R15, R19, UR4, R2.reuse ;  /* 0x00000004130f7c19 */ /* 0x100fe40008001202 */
[----:B------:R-:W-:-:S03]  /*5830*/  SHF.R.U32.HI R21, RZ, UR4, R2 ;  /* 0x00000004ff157c19 */ /* 0x000fc60008011602 */
[----:B------:R-:W-:Y:S02]  /*5840*/  IMAD.MOV.U32 R2, RZ, RZ, R15 ;  /* 0x000000ffff027224 */ /* 0x000fe400078e000f */
[----:B------:R-:W-:Y:S01]  /*5850*/  IMAD.MOV.U32 R3, RZ, RZ, R21 ;  /* 0x000000ffff037224 */ /* 0x000fe200078e0015 */
[----:B-12---:R-:W-:Y:S06]  /*5860*/  @!P1 BRA `(.L_x_117) ;  /* 0x0000000000289947 */ /* 0x006fec0003800000 */
        /* <DEDUP_REMOVED lines=10> */
.L_x_117:
[----:B------:R-:W1:Y:S01]  /*5910*/  LDC R4, c[0x0][0x65c] ;  /* 0x00019700ff047b82 */ /* 0x000e620000000800 */
[----:B------:R-:W-:Y:S01]  /*5920*/  ULDC UR4, c[0x0][0x648] ;  /* 0x0001920000047ab9 */ /* 0x000fe20000000800 */
[----:B------:R-:W-:Y:S01]  /*5930*/  LOP3.LUT R19, R19, UR16, RZ, 0xc0, !PT ;  /* 0x0000001013137c12 */ /* 0x000fe2000f8ec0ff */
[----:B------:R-:W-:Y:S01]  /*5940*/  IMAD.MOV R20, RZ, RZ, -R20 ;  /* 0x000000ffff147224 */ /* 0x000fe200078e0a14 */
[----:B------:R-:W-:Y:S01]  /*5950*/  SHF.R.U64 R2, R2, UR4, R3 ;  /* 0x0000000402027c19 */ /* 0x000fe20008001203 */
[----:B------:R-:W-:Y:S01]  /*5960*/  ULDC UR4, c[0x0][0x638] ;  /* 0x00018e0000047ab9 */ /* 0x000fe20000000800 */
[----:B------:R-:W-:Y:S01]  /*5970*/  LOP3.LUT R14, R14, UR15, RZ, 0xc0, !PT ;  /* 0x0000000f0e0e7c12 */ /* 0x000fe2000f8ec0ff */
[----:B------:R-:W-:Y:S01]  /*5980*/  ULDC UR5, c[0x0][0x610] ;  /* 0x0001840000057ab9 */ /* 0x000fe20000000800 */
[----:B------:R-:W-:Y:S02]  /*5990*/  IMAD.MOV.U32 R3, RZ, RZ, 0x1 ;  /* 0x00000001ff037424 */ /* 0x000fe400078e00ff */
[----:B------:R-:W-:Y:S01]  /*59a0*/  IMAD R19, R2, UR17, R19 ;  /* 0x0000001102137c24 */ /* 0x000fe2000f8e0213 */
[----:B-1----:R-:W-:Y:S01]  /*59b0*/  ISETP.NE.AND P1, PT, R4, 0x1, PT ;  /* 0x000000010400780c */ /* 0x002fe20003f25270 */
[----:B------:R-:W-:-:S02]  /*59c0*/  IMAD.MOV R4, RZ, RZ, -R2 ;  /* 0x000000ffff047224 */ /* 0x000fc400078e0a02 */
[----:B------:R-:W-:Y:S02]  /*59d0*/  IMAD.MOV.U32 R2, RZ, RZ, R11 ;  /* 0x000000ffff027224 */ /* 0x000fe400078e000b */
[----:B------:R-:W-:Y:S01]  /*59e0*/  IMAD R15, R4, UR4, R15 ;  /* 0x00000004040f7c24 */ /* 0x000fe2000f8e020f */
[----:B------:R-:W-:-:S03]  /*59f0*/  ULDC UR4, c[0x0][0x600] ;  /* 0x0001800000047ab9 */ /* 0x000fc60000000800 */
[----:B------:R-:W-:-:S04]  /*5a00*/  IMAD R15, R15, UR4, R14 ;  /* 0x000000040f0f7c24 */ /* 0x000fc8000f8e020e */
[----:B0-----:R-:W-:-:S04]  /*5a10*/  @P1 IMAD R12, R13, R20, R10 ;  /* 0x000000140d0c1224 */ /* 0x001fc800078e020a */
[----:B------:R-:W-:-:S05]  /*5a20*/  IMAD R12, R19, UR5, R12 ;  /* 0x00000005130c7c24 */ /* 0x000fca000f8e020c */
[----:B------:R-:W-:Y:S02]  /*5a30*/  SEL R22, R15, R12, !P1 ;  /* 0x0000000c0f167207 */ /* 0x000fe40004800000 */
[----:B------:R-:W-:-:S07]  /*5a40*/  SEL R19, R12, R15, !P1 ;  /* 0x0000000f0c137207 */ /* 0x000fce0004800000 */
.L_x_115:
[----:B------:R-:W-:Y:S05]  /*5a50*/  BSYNC B1 ;  /* 0x0000000000017941 */ /* 0x000fea0003800000 */
.L_x_114:
[----:B------:R-:W-:-:S13]  /*5a60*/  LOP3.LUT P1, RZ, R3, 0xff, RZ, 0xc0, !PT ;  /* 0x000000ff03ff7812 */ /* 0x000fda000782c0ff */
[----:B------:R-:W-:Y:S05]  /*5a70*/  @P1 BRA `(.L_x_118) ;  /* 0xfffffff400181947 */ /* 0x000fea000383ffff */
[----:B------:R-:W-:Y:S05]  /*5a80*/  BSYNC B0 ;  /* 0x0000000000007941 */ /* 0x000fea0003800000 */
.L_x_106:
[----:B------:R-:W-:-:S03]  /*5a90*/  UMOV UR4, 0xffffffff ;  /* 0xffffffff00047882 */ /* 0x000fc60000000000 */
[----:B------:R-:W-:Y:S05]  /*5aa0*/  BRA.DIV UR4, `(.L_x_119) ;  /* 0x0000000a04a87947 */ /* 0x000fea000b800000 */
[----:B------:R-:W-:-:S13]  /*5ab0*/  ELECT P6, URZ, PT ;  /* 0x00000000003f782f */ /* 0x000fda00038c0000 */
.L_x_145:
[----:B------:R-:W-:Y:S04]  /*5ac0*/  BSSY B0, `(.L_x_120) ;  /* 0x0000085000007945 */ /* 0x000fe80003800000 */
[----:B------:R-:W-:Y:S05]  /*5ad0*/  @!P6 BRA `(.L_x_121) ;  /* 0x00000008000ce947 */ /* 0x000fea0003800000 */
[----:B------:R-:W-:-:S04]  /*5ae0*/  LOP3.LUT R16, R16, 0x2, RZ, 0xfc, !PT ;  /* 0x0000000210107812 */ /* 0x000fc800078efcff */
[----:B------:R-:W-:-:S13]  /*5af0*/  ISETP.NE.AND P0, PT, R16, 0x3, PT ;  /* 0x000000031000780c */ /* 0x000fda0003f05270 */
[----:B------:R-:W-:Y:S05]  /*5b00*/  @!P0 BRA `(.L_x_122) ;  /* 0x0000000000048947 */ /* 0x000fea0003800000 */
[----:B------:R-:W-:Y:S01]  /*5b10*/  BPT.TRAP 0x1 ;  /* 0x000000040000795c */ /* 0x000fe20000300000 */
.L_x_122:
[----:B------:R-:W0:Y:S01]  /*5b20*/  S2R R3, SR_CgaCtaId ;  /* 0x0000000000037919 */ /* 0x000e220000008800 */
[----:B------:R-:W-:-:S04]  /*5b30*/  MOV R2, 0x400 ;  /* 0x0000040000027802 */ /* 0x000fc80000000f00 */
[----:B0-----:R-:W-:Y:S02]  /*5b40*/  LEA R3, R3, R2, 0x18 ;  /* 0x0000000203037211 */ /* 0x001fe400078ec0ff */
[----:B------:R-:W-:-:S03]  /*5b50*/  SHF.L.U32 R2, R0, 0x1f, RZ ;  /* 0x0000001f00027819 */ /* 0x000fc600000006ff */
[----:B------:R-:W-:-:S04]  /*5b60*/  VIADD R3, R3, 0x70 ;  /* 0x0000007003037836 */ /* 0x000fc80000000000 */
[C---:B------:R-:W-:Y:S02]  /*5b70*/  IMAD R7, R8.reuse, 0x8, R3 ;  /* 0x0000000808077824 */ /* 0x040fe400078e0203 */
[----:B------:R-:W-:Y:S02]  /*5b80*/  VIADD R8, R8, 0x1 ;  /* 0x0000000108087836 */ /* 0x000fe40000000000 */
[----:B------:R-:W0:Y:S03]  /*5b90*/  SYNCS.PHASECHK.TRANS64.TRYWAIT P0, [R7+URZ], R2 ;  /* 0x00000002070075a7 */ /* 0x000e26000800017f */
[----:B------:R-:W-:-:S04]  /*5ba0*/  ISETP.NE.AND P1, PT, R8, 0xe, PT ;  /* 0x0000000e0800780c */ /* 0x000fc80003f25270 */
[----:B------:R-:W-:Y:S02]  /*5bb0*/  SEL R5, RZ, 0x1, P1 ;  /* 0x00000001ff057807 */ /* 0x000fe40000800000 */
[----:B------:R-:W-:Y:S02]  /*5bc0*/  SEL R8, R8, RZ, P1 ;  /* 0x000000ff08087207 */ /* 0x000fe40000800000 */
[----:B------:R-:W-:-:S03]  /*5bd0*/  LOP3.LUT R5, R0, R5, RZ, 0x3c, !PT ;  /* 0x0000000500057212 */ /* 0x000fc600078e3cff */
[----:B------:R-:W-:Y:S01]  /*5be0*/  IMAD R9, R8, 0x8, R3 ;  /* 0x0000000808097824 */ /* 0x000fe200078e0203 */
[----:B------:R-:W-:Y:S01]  /*5bf0*/  SHF.L.U32 R4, R5, 0x1f, RZ ;  /* 0x0000001f05047819 */ /* 0x000fe200000006ff */
[----:B0-----:R-:W-:Y:S06]  /*5c00*/  @!P0 BRA `(.L_x_123) ;  /* 0x0000000800708947 */ /* 0x001fec0003800000 */
.L_x_146:
[----:B------:R-:W1:Y:S01]  /*5c10*/  SYNCS.PHASECHK.TRANS64.TRYWAIT P0, [R9+URZ], R4 ;  /* 0x00000004090075a7 */ /* 0x000e62000800017f */
[----:B------:R-:W-:-:S05]  /*5c20*/  VIADD R0, R8, 0x1 ;  /* 0x0000000108007836 */ /* 0x000fca0000000000 */
[----:B------:R-:W-:-:S04]  /*5c30*/  ISETP.NE.AND P1, PT, R0, 0xe, PT ;  /* 0x0000000e0000780c */ /* 0x000fc80003f25270 */
[----:B0-----:R-:W-:Y:S02]  /*5c40*/  SEL R2, RZ, 0x1, P1 ;  /* 0x00000001ff027807 */ /* 0x001fe40000800000 */
[----:B------:R-:W-:Y:S02]  /*5c50*/  SEL R0, R0, RZ, P1 ;  /* 0x000000ff00007207 */ /* 0x000fe40000800000 */
[----:B------:R-:W-:-:S03]  /*5c60*/  LOP3.LUT R7, R5, R2, RZ, 0x3c, !PT ;  /* 0x0000000205077212 */ /* 0x000fc600078e3cff */
[----:B------:R-:W-:Y:S01]  /*5c70*/  IMAD R6, R0, 0x8, R3 ;  /* 0x0000000800067824 */ /* 0x000fe200078e0203 */
[----:B------:R-:W-:Y:S01]  /*5c80*/  SHF.L.U32 R5, R7, 0x1f, RZ ;  /* 0x0000001f07057819 */ /* 0x000fe200000006ff */
[----:B-1----:R-:W-:Y:S06]  /*5c90*/  @!P0 BRA `(.L_x_124) ;  /* 0x0000000800608947 */ /* 0x002fec0003800000 */
.L_x_147:
[----:B------:R-:W1:Y:S01]  /*5ca0*/  SYNCS.PHASECHK.TRANS64.TRYWAIT P0, [R6+URZ], R5 ;  /* 0x00000005060075a7 */ /* 0x000e62000800017f */
[----:B------:R-:W-:-:S05]  /*5cb0*/  VIADD R0, R0, 0x1 ;  /* 0x0000000100007836 */ /* 0x000fca0000000000 */
[----:B------:R-:W-:-:S04]  /*5cc0*/  ISETP.NE.AND P1, PT, R0, 0xe, PT ;  /* 0x0000000e0000780c */ /* 0x000fc80003f25270 */
[----:B------:R-:W-:Y:S02]  /*5cd0*/  SEL R2, RZ, 0x1, P1 ;  /* 0x00000001ff027807 */ /* 0x000fe40000800000 */
[----:B------:R-:W-:Y:S02]  /*5ce0*/  SEL R0, R0, RZ, P1 ;  /* 0x000000ff00007207 */ /* 0x000fe40000800000 */
[----:B------:R-:W-:-:S03]  /*5cf0*/  LOP3.LUT R7, R7, R2, RZ, 0x3c, !PT ;  /* 0x0000000207077212 */ /* 0x000fc600078e3cff */
[----:B0-----:R-:W-:Y:S01]  /*5d00*/  IMAD R9, R0, 0x8, R3 ;  /* 0x0000000800097824 */ /* 0x001fe200078e0203 */
[----:B------:R-:W-:Y:S01]  /*5d10*/  SHF.L.U32 R4, R7, 0x1f, RZ ;  /* 0x0000001f07047819 */ /* 0x000fe200000006ff */
[----:B-1----:R-:W-:Y:S06]  /*5d20*/  @!P0 BRA `(.L_x_125) ;  /* 0x0000000800508947 */ /* 0x002fec0003800000 */
.L_x_148:
        /* <DEDUP_REMOVED lines=9> */
.L_x_149:
        /* <DEDUP_REMOVED lines=9> */
.L_x_150:
        /* <DEDUP_REMOVED lines=9> */
.L_x_151:
        /* <DEDUP_REMOVED lines=9> */
.L_x_152:
        /* <DEDUP_REMOVED lines=9> */
.L_x_153:
        /* <DEDUP_REMOVED lines=9> */
.L_x_154:
        /* <DEDUP_REMOVED lines=9> */
.L_x_155:
        /* <DEDUP_REMOVED lines=9> */
.L_x_156:
        /* <DEDUP_REMOVED lines=9> */
.L_x_157:
[----:B------:R-:W1:Y:S01]  /*6240*/  SYNCS.PHASECHK.TRANS64.TRYWAIT P0, [R6+URZ], R5 ;  /* 0x00000005060075a7 */ /* 0x000e62000800017f */
[----:B------:R-:W-:-:S05]  /*6250*/  VIADD R0, R0, 0x1 ;  /* 0x0000000100007836 */ /* 0x000fca0000000000 */
[----:B------:R-:W-:-:S04]  /*6260*/  ISETP.NE.AND P1, PT, R0, 0xe, PT ;  /* 0x0000000e0000780c */ /* 0x000fc80003f25270 */
[----:B------:R-:W-:Y:S02]  /*6270*/  SEL R2, RZ, 0x1, P1 ;  /* 0x00000001ff027807 */ /* 0x000fe40000800000 */
[----:B------:R-:W-:Y:S02]  /*6280*/  SEL R0, R0, RZ, P1 ;  /* 0x000000ff00007207 */ /* 0x000fe40000800000 */
[----:B------:R-:W-:Y:S01]  /*6290*/  LOP3.LUT R2, R7, R2, RZ, 0x3c, !PT ;  /* 0x0000000207027212 */ /* 0x000fe200078e3cff */
[----:B-1----:R-:W-:Y:S06]  /*62a0*/  @!P0 BRA `(.L_x_135) ;  /* 0x0000000400b88947 */ /* 0x002fec0003800000 */
.L_x_158:
[----:B------:R-:W-:Y:S01]  /*62b0*/  IMAD R3, R0, 0x8, R3 ;  /* 0x0000000800037824 */ /* 0x000fe200078e0203 */
[----:B------:R-:W-:-:S07]  /*62c0*/  SHF.L.U32 R0, R2, 0x1f, RZ ;  /* 0x0000001f02007819 */ /* 0x000fce00000006ff */
.L_x_136:
[----:B--2---:R2:W4:Y:S02]  /*62d0*/  SYNCS.PHASECHK.TRANS64.TRYWAIT P0, [R3+URZ], R0 ;  /* 0x00000000030075a7 */ /* 0x004524000800017f */
[----:B----4-:R-:W-:Y:S05]  /*62e0*/  @!P0 NANOSLEEP.SYNCS 0x989680 ;  /* 0x009896800000895d */ /* 0x010fea0003900000 */
[----:B------:R-:W4:Y:S02]  /*62f0*/  @!P0 SYNCS.PHASECHK.TRANS64 P0, [R3+URZ], R0 ;  /* 0x00000000030085a7 */ /* 0x000f24000800007f */
[----:B----4-:R-:W-:Y:S05]  /*6300*/  @!P0 BRA `(.L_x_136) ;  /* 0xfffffffc00f08947 */ /* 0x010fea000383ffff */
.L_x_121:
[----:B------:R-:W-:Y:S05]  /*6310*/  BSYNC B0 ;  /* 0x0000000000007941 */ /* 0x000fea0003800000 */
.L_x_120:
[----:B------:R-:W-:Y:S05]  /*6320*/  EXIT ;  /* 0x000000000000794d */ /* 0x000fea0003800000 */
.L_x_20:
[----:B-1----:R1:W2:Y:S02]  /*6330*/  SYNCS.PHASECHK.TRANS64.TRYWAIT P0, [R64+URZ], R3 ;  /* 0x00000003400075a7 */ /* 0x0022a4000800017f */
[----:B--2---:R-:W-:Y:S05]  /*6340*/  @!P0 NANOSLEEP.SYNCS 0x989680 ;  /* 0x009896800000895d */ /* 0x004fea0003900000 */
[----:B------:R-:W2:Y:S02]  /*6350*/  @!P0 SYNCS.PHASECHK.TRANS64 P0, [R64+URZ], R3 ;  /* 0x00000003400085a7 */ /* 0x000ea4000800007f */
[----:B--2---:R-:W-:Y:S05]  /*6360*/  @!P0 BRA `(.L_x_20) ;  /* 0xfffffffc00f08947 */ /* 0x004fea000383ffff */
[----:B------:R-:W-:Y:S05]  /*6370*/  BRA `(.L_x_137) ;  /* 0xffffffb4003c7947 */ /* 0x000fea000383ffff */
.L_x_25:
[----:B--2---:R2:W3:Y:S02]  /*6380*/  SYNCS.PHASECHK.TRANS64.TRYWAIT P1, [R3+URZ], R0 ;  /* 0x00000000030075a7 */ /* 0x0044e4000802017f */
[----:B---3--:R-:W-:Y:S05]  /*6390*/  @!P1 NANOSLEEP.SYNCS 0x989680 ;  /* 0x009896800000995d */ /* 0x008fea0003900000 */
[----:B------:R-:W3:Y:S02]  /*63a0*/  @!P1 SYNCS.PHASECHK.TRANS64 P1, [R3+URZ], R0 ;  /* 0x00000000030095a7 */ /* 0x000ee4000802007f */
[----:B---3--:R-:W-:Y:S05]  /*63b0*/  @!P1 BRA `(.L_x_25) ;  /* 0xfffffffc00f09947 */ /* 0x008fea000383ffff */
[----:B------:R-:W-:Y:S05]  /*63c0*/  BRA `(.L_x_24) ;  /* 0xffffffb400a07947 */ /* 0x000fea000383ffff */
.L_x_30:
[----:B--2---:R-:W-:-:S04]  /*63d0*/  IMAD.U32 R5, RZ, RZ, UR4 ;  /* 0x00000004ff057e24 */ /* 0x004fc8000f8e00ff */
[----:B------:R2:W3:Y:S03]  /*63e0*/  SYNCS.PHASECHK.TRANS64.TRYWAIT P1, [R5+URZ], R4 ;  /* 0x00000004050075a7 */ /* 0x0004e6000802017f */
[----:B---3--:R-:W-:Y:S05]  /*63f0*/  @!P1 NANOSLEEP.SYNCS 0x989680 ;  /* 0x009896800000995d */ /* 0x008fea0003900000 */
[----:B------:R-:W3:Y:S02]  /*6400*/  @!P1 SYNCS.PHASECHK.TRANS64 P1, [R5+URZ], R4 ;  /* 0x00000004050095a7 */ /* 0x000ee4000802007f */
[----:B---3--:R-:W-:Y:S05]  /*6410*/  @!P1 BRA `(.L_x_30) ;  /* 0xfffffffc00ec9947 */ /* 0x008fea000383ffff */
[----:B------:R-:W-:Y:S05]  /*6420*/  BRA `(.L_x_29) ;  /* 0xffffffb800587947 */ /* 0x000fea000383ffff */
.L_x_38:
[----:B-1----:R1:W2:Y:S02]  /*6430*/  SYNCS.PHASECHK.TRANS64.TRYWAIT P0, [R64+URZ+0x10], R3 ;  /* 0x00001003400075a7 */ /* 0x0022a4000800017f */
[----:B--2---:R-:W-:Y:S05]  /*6440*/  @!P0 NANOSLEEP.SYNCS 0x989680 ;  /* 0x009896800000895d */ /* 0x004fea0003900000 */
[----:B------:R-:W2:Y:S02]  /*6450*/  @!P0 SYNCS.PHASECHK.TRANS64 P0, [R64+URZ+0x10], R3 ;  /* 0x00001003400085a7 */ /* 0x000ea4000800007f */
[----:B--2---:R-:W-:Y:S05]  /*6460*/  @!P0 BRA `(.L_x_38) ;  /* 0xfffffffc00f08947 */ /* 0x004fea000383ffff */
[----:B------:R-:W-:Y:S05]  /*6470*/  BRA `(.L_x_138) ;  /* 0xffffffbc00b07947 */ /* 0x000fea000383ffff */
.L_x_107:
[----:B------:R-:W-:Y:S01]  /*6480*/  BSSY B1, `(.L_x_139) ;  /* 0x0000006000017945 */ /* 0x000fe20003800000 */
[----:B------:R-:W-:-:S07]  /*6490*/  IMAD.MOV.U32 R15, RZ, RZ, -0x1 ;  /* 0xffffffffff0f7424 */ /* 0x000fce00078e00ff */
[----:B---3-5:R-:W-:Y:S05]  /*64a0*/  WARPSYNC.COLLECTIVE R15, `(.L_x_140) ;  /* 0x000000000f0c7348 */ /* 0x028fea0003c00000 */
[----:B------:R-:W-:Y:S02]  /*64b0*/  ELECT P6, UR62, PT ;  /* 0x00000000003e782f */ /* 0x000fe400038c0000 */
[----:B------:R-:W-:Y:S01]  /*64c0*/  MOV R14, UR62 ;  /* 0x0000003e000e7c02 */ /* 0x000fe20008000f00 */
[----:B---3-5:R-:W-:Y:S10]  /*64d0*/  ENDCOLLECTIVE ;  /* 0x000000000000791b */ /* 0x028ff40003800000 */
.L_x_140:
[----:B------:R-:W-:Y:S05]  /*64e0*/  BSYNC B1 ;  /* 0x0000000000017941 */ /* 0x000fea0003800000 */
.L_x_139:
[----:B------:R-:W-:Y:S05]  /*64f0*/  BRA `(.L_x_141) ;  /* 0xffffffe800847947 */ /* 0x000fea000383ffff */
.L_x_110:
[----:B-1----:R1:W2:Y:S02]  /*6500*/  SYNCS.PHASECHK.TRANS64.TRYWAIT P1, [R12+URZ+0x70], R5 ;  /* 0x000070050c0075a7 */ /* 0x0022a4000802017f */
[----:B--2---:R-:W-:Y:S05]  /*6510*/  @!P1 NANOSLEEP.SYNCS 0x989680 ;  /* 0x009896800000995d */ /* 0x004fea0003900000 */
[----:B------:R-:W2:Y:S02]  /*6520*/  @!P1 SYNCS.PHASECHK.TRANS64 P1, [R12+URZ+0x70], R5 ;  /* 0x000070050c0095a7 */ /* 0x000ea4000802007f */
[----:B--2---:R-:W-:Y:S05]  /*6530*/  @!P1 BRA `(.L_x_110) ;  /* 0xfffffffc00f09947 */ /* 0x004fea000383ffff */
[----:B------:R-:W-:Y:S05]  /*6540*/  BRA `(.L_x_142) ;  /* 0xffffffe800c07947 */ /* 0x000fea000383ffff */
.L_x_119:
[----:B------:R-:W-:Y:S01]  /*6550*/  BSSY B0, `(.L_x_143) ;  /* 0x0000006000007945 */ /* 0x000fe20003800000 */
[----:B------:R-:W-:-:S07]  /*6560*/  IMAD.MOV.U32 R15, RZ, RZ, -0x1 ;  /* 0xffffffffff0f7424 */ /* 0x000fce00078e00ff */
[----:B---3-5:R-:W-:Y:S05]  /*6570*/  WARPSYNC.COLLECTIVE R15, `(.L_x_144) ;  /* 0x000000000f0c7348 */ /* 0x028fea0003c00000 */
[----:B------:R-:W-:Y:S02]  /*6580*/  ELECT P6, UR62, PT ;  /* 0x00000000003e782f */ /* 0x000fe400038c0000 */
[----:B------:R-:W-:Y:S01]  /*6590*/  MOV R14, UR62 ;  /* 0x0000003e000e7c02 */ /* 0x000fe20008000f00 */
[----:B---3-5:R-:W-:Y:S10]  /*65a0*/  ENDCOLLECTIVE ;  /* 0x000000000000791b */ /* 0x028ff40003800000 */
.L_x_144:
[----:B------:R-:W-:Y:S05]  /*65b0*/  BSYNC B0 ;  /* 0x0000000000007941 */ /* 0x000fea0003800000 */
.L_x_143:
[----:B------:R-:W-:Y:S05]  /*65c0*/  BRA `(.L_x_145) ;  /* 0xfffffff4003c7947 */ /* 0x000fea000383ffff */
.L_x_123:
[----:B0-----:R0:W1:Y:S02]  /*65d0*/  SYNCS.PHASECHK.TRANS64.TRYWAIT P0, [R7+URZ], R2 ;  /* 0x00000002070075a7 */ /* 0x001064000800017f */
[----:B-1----:R-:W-:Y:S05]  /*65e0*/  @!P0 NANOSLEEP.SYNCS 0x989680 ;  /* 0x009896800000895d */ /* 0x002fea0003900000 */
[----:B------:R-:W1:Y:S02]  /*65f0*/  @!P0 SYNCS.PHASECHK.TRANS64 P0, [R7+URZ], R2 ;  /* 0x00000002070085a7 */ /* 0x000e64000800007f */
[----:B-1----:R-:W-:Y:S05]  /*6600*/  @!P0 BRA `(.L_x_123) ;  /* 0xfffffffc00f08947 */ /* 0x002fea000383ffff */
[----:B------:R-:W-:Y:S05]  /*6610*/  BRA `(.L_x_146) ;  /* 0xfffffff4007c7947 */ /* 0x000fea000383ffff */
.L_x_124:
[----:B0-----:R0:W1:Y:S02]  /*6620*/  SYNCS.PHASECHK.TRANS64.TRYWAIT P0, [R9+URZ], R4 ;  /* 0x00000004090075a7 */ /* 0x001064000800017f */
[----:B-1----:R-:W-:Y:S05]  /*6630*/  @!P0 NANOSLEEP.SYNCS 0x989680 ;  /* 0x009896800000895d */ /* 0x002fea0003900000 */
[----:B------:R-:W1:Y:S02]  /*6640*/  @!P0 SYNCS.PHASECHK.TRANS64 P0, [R9+URZ], R4 ;  /* 0x00000004090085a7 */ /* 0x000e64000800007f */
[----:B-1----:R-:W-:Y:S05]  /*6650*/  @!P0 BRA `(.L_x_124) ;  /* 0xfffffffc00f08947 */ /* 0x002fea000383ffff */
[----:B------:R-:W-:Y:S05]  /*6660*/  BRA `(.L_x_147) ;  /* 0xfffffff4008c7947 */ /* 0x000fea000383ffff */
.L_x_125:
[----:B0-----:R0:W1:Y:S02]  /*6670*/  SYNCS.PHASECHK.TRANS64.TRYWAIT P0, [R6+URZ], R5 ;  /* 0x00000005060075a7 */ /* 0x001064000800017f */
[----:B-1----:R-:W-:Y:S05]  /*6680*/  @!P0 NANOSLEEP.SYNCS 0x989680 ;  /* 0x009896800000895d */ /* 0x002fea0003900000 */
[----:B------:R-:W1:Y:S02]  /*6690*/  @!P0 SYNCS.PHASECHK.TRANS64 P0, [R6+URZ], R5 ;  /* 0x00000005060085a7 */ /* 0x000e64000800007f */
[----:B-1----:R-:W-:Y:S05]  /*66a0*/  @!P0 BRA `(.L_x_125) ;  /* 0xfffffffc00f08947 */ /* 0x002fea000383ffff */
[----:B------:R-:W-:Y:S05]  /*66b0*/  BRA `(.L_x_148) ;  /* 0xfffffff4009c7947 */ /* 0x000fea000383ffff */
.L_x_126:
[----:B0-----:R0:W1:Y:S02]  /*66c0*/  SYNCS.PHASECHK.TRANS64.TRYWAIT P0, [R9+URZ], R4 ;  /* 0x00000004090075a7 */ /* 0x001064000800017f */
[----:B-1----:R-:W-:Y:S05]  /*66d0*/  @!P0 NANOSLEEP.SYNCS 0x989680 ;  /* 0x009896800000895d */ /* 0x002fea0003900000 */
[----:B------:R-:W1:Y:S02]  /*66e0*/  @!P0 SYNCS.PHASECHK.TRANS64 P0, [R9+URZ], R4 ;  /* 0x00000004090085a7 */ /* 0x000e64000800007f */
[----:B-1----:R-:W-:Y:S05]  /*66f0*/  @!P0 BRA `(.L_x_126) ;  /* 0xfffffffc00f08947 */ /* 0x002fea000383ffff */
[----:B------:R-:W-:Y:S05]  /*6700*/  BRA `(.L_x_149) ;  /* 0xfffffff400ac7947 */ /* 0x000fea000383ffff */
.L_x_127:
[----:B0-----:R0:W1:Y:S02]  /*6710*/  SYNCS.PHASECHK.TRANS64.TRYWAIT P0, [R6+URZ], R5 ;  /* 0x00000005060075a7 */ /* 0x001064000800017f */
[----:B-1----:R-:W-:Y:S05]  /*6720*/  @!P0 NANOSLEEP.SYNCS 0x989680 ;  /* 0x009896800000895d */ /* 0x002fea0003900000 */
[----:B------:R-:W1:Y:S02]  /*6730*/  @!P0 SYNCS.PHASECHK.TRANS64 P0, [R6+URZ], R5 ;  /* 0x00000005060085a7 */ /* 0x000e64000800007f */
[----:B-1----:R-:W-:Y:S05]  /*6740*/  @!P0 BRA `(.L_x_127) ;  /* 0xfffffffc00f08947 */ /* 0x002fea000383ffff */
[----:B------:R-:W-:Y:S05]  /*6750*/  BRA `(.L_x_150) ;  /* 0xfffffff400bc7947 */ /* 0x000fea000383ffff */
.L_x_128:
[----:B0-----:R0:W1:Y:S02]  /*6760*/  SYNCS.PHASECHK.TRANS64.TRYWAIT P0, [R9+URZ], R4 ;  /* 0x00000004090075a7 */ /* 0x001064000800017f */
[----:B-1----:R-:W-:Y:S05]  /*6770*/  @!P0 NANOSLEEP.SYNCS 0x989680 ;  /* 0x009896800000895d */ /* 0x002fea0003900000 */
[----:B------:R-:W1:Y:S02]  /*6780*/  @!P0 SYNCS.PHASECHK.TRANS64 P0, [R9+URZ], R4 ;  /* 0x00000004090085a7 */ /* 0x000e64000800007f */
[----:B-1----:R-:W-:Y:S05]  /*6790*/  @!P0 BRA `(.L_x_128) ;  /* 0xfffffffc00f08947 */ /* 0x002fea000383ffff */
[----:B------:R-:W-:Y:S05]  /*67a0*/  BRA `(.L_x_151) ;  /* 0xfffffff400cc7947 */ /* 0x000fea000383ffff */
.L_x_129:
[----:B0-----:R0:W1:Y:S02]  /*67b0*/  SYNCS.PHASECHK.TRANS64.TRYWAIT P0, [R6+URZ], R5 ;  /* 0x00000005060075a7 */ /* 0x001064000800017f */
[----:B-1----:R-:W-:Y:S05]  /*67c0*/  @!P0 NANOSLEEP.SYNCS 0x989680 ;  /* 0x009896800000895d */ /* 0x002fea0003900000 */
[----:B------:R-:W1:Y:S02]  /*67d0*/  @!P0 SYNCS.PHASECHK.TRANS64 P0, [R6+URZ], R5 ;  /* 0x00000005060085a7 */ /* 0x000e64000800007f */
[----:B-1----:R-:W-:Y:S05]  /*67e0*/  @!P0 BRA `(.L_x_129) ;  /* 0xfffffffc00f08947 */ /* 0x002fea000383ffff */
[----:B------:R-:W-:Y:S05]  /*67f0*/  BRA `(.L_x_152) ;  /* 0xfffffff400dc7947 */ /* 0x000fea000383ffff */
.L_x_130:
[----:B0-----:R0:W1:Y:S02]  /*6800*/  SYNCS.PHASECHK.TRANS64.TRYWAIT P0, [R9+URZ], R4 ;  /* 0x00000004090075a7 */ /* 0x001064000800017f */
[----:B-1----:R-:W-:Y:S05]  /*6810*/  @!P0 NANOSLEEP.SYNCS 0x989680 ;  /* 0x009896800000895d */ /* 0x002fea0003900000 */
[----:B------:R-:W1:Y:S02]  /*6820*/  @!P0 SYNCS.PHASECHK.TRANS64 P0, [R9+URZ], R4 ;  /* 0x00000004090085a7 */ /* 0x000e64000800007f */
[----:B-1----:R-:W-:Y:S05]  /*6830*/  @!P0 BRA `(.L_x_130) ;  /* 0xfffffffc00f08947 */ /* 0x002fea000383ffff */
[----:B------:R-:W-:Y:S05]  /*6840*/  BRA `(.L_x_153) ;  /* 0xfffffff400ec7947 */ /* 0x000fea000383ffff */
.L_x_131:
[----:B0-----:R0:W1:Y:S02]  /*6850*/  SYNCS.PHASECHK.TRANS64.TRYWAIT P0, [R6+URZ], R5 ;  /* 0x00000005060075a7 */ /* 0x001064000800017f */
[----:B-1----:R-:W-:Y:S05]  /*6860*/  @!P0 NANOSLEEP.SYNCS 0x989680 ;  /* 0x009896800000895d */ /* 0x002fea0003900000 */
[----:B------:R-:W1:Y:S02]  /*6870*/  @!P0 SYNCS.PHASECHK.TRANS64 P0, [R6+URZ], R5 ;  /* 0x00000005060085a7 */ /* 0x000e64000800007f */
[----:B-1----:R-:W-:Y:S05]  /*6880*/  @!P0 BRA `(.L_x_131) ;  /* 0xfffffffc00f08947 */ /* 0x002fea000383ffff */
[----:B------:R-:W-:Y:S05]  /*6890*/  BRA `(.L_x_154) ;  /* 0xfffffff400fc7947 */ /* 0x000fea000383ffff */
.L_x_132:
[----:B0-----:R0:W1:Y:S02]  /*68a0*/  SYNCS.PHASECHK.TRANS64.TRYWAIT P0, [R9+URZ], R4 ;  /* 0x00000004090075a7 */ /* 0x001064000800017f */
[----:B-1----:R-:W-:Y:S05]  /*68b0*/  @!P0 NANOSLEEP.SYNCS 0x989680 ;  /* 0x009896800000895d */ /* 0x002fea0003900000 */
[----:B------:R-:W1:Y:S02]  /*68c0*/  @!P0 SYNCS.PHASECHK.TRANS64 P0, [R9+URZ], R4 ;  /* 0x00000004090085a7 */ /* 0x000e64000800007f */
[----:B-1----:R-:W-:Y:S05]  /*68d0*/  @!P0 BRA `(.L_x_132) ;  /* 0xfffffffc00f08947 */ /* 0x002fea000383ffff */
[----:B------:R-:W-:Y:S05]  /*68e0*/  BRA `(.L_x_155) ;  /* 0xfffffff8000c7947 */ /* 0x000fea000383ffff */
.L_x_133:
[----:B0-----:R0:W1:Y:S02]  /*68f0*/  SYNCS.PHASECHK.TRANS64.TRYWAIT P0, [R6+URZ], R5 ;  /* 0x00000005060075a7 */ /* 0x001064000800017f */
[----:B-1----:R-:W-:Y:S05]  /*6900*/  @!P0 NANOSLEEP.SYNCS 0x989680 ;  /* 0x009896800000895d */ /* 0x002fea0003900000 */
[----:B------:R-:W1:Y:S02]  /*6910*/  @!P0 SYNCS.PHASECHK.TRANS64 P0, [R6+URZ], R5 ;  /* 0x00000005060085a7 */ /* 0x000e64000800007f */
[----:B-1----:R-:W-:Y:S05]  /*6920*/  @!P0 BRA `(.L_x_133) ;  /* 0xfffffffc00f08947 */ /* 0x002fea000383ffff */
[----:B------:R-:W-:Y:S05]  /*6930*/  BRA `(.L_x_156) ;  /* 0xfffffff8001c7947 */ /* 0x000fea000383ffff */
.L_x_134:
[----:B0-----:R0:W1:Y:S02]  /*6940*/  SYNCS.PHASECHK.TRANS64.TRYWAIT P0, [R9+URZ], R4 ;  /* 0x00000004090075a7 */ /* 0x001064000800017f */
[----:B-1----:R-:W-:Y:S05]  /*6950*/  @!P0 NANOSLEEP.SYNCS 0x989680 ;  /* 0x009896800000895d */ /* 0x002fea0003900000 */
[----:B------:R-:W1:Y:S02]  /*6960*/  @!P0 SYNCS.PHASECHK.TRANS64 P0, [R9+URZ], R4 ;  /* 0x00000004090085a7 */ /* 0x000e64000800007f */
[----:B-1----:R-:W-:Y:S05]  /*6970*/  @!P0 BRA `(.L_x_134) ;  /* 0xfffffffc00f08947 */ /* 0x002fea000383ffff */
[----:B------:R-:W-:Y:S05]  /*6980*/  BRA `(.L_x_157) ;  /* 0xfffffff8002c7947 */ /* 0x000fea000383ffff */
.L_x_135:
[----:B-1----:R1:W2:Y:S02]  /*6990*/  SYNCS.PHASECHK.TRANS64.TRYWAIT P0, [R6+URZ], R5 ;  /* 0x00000005060075a7 */ /* 0x0022a4000800017f */
[----:B--2---:R-:W-:Y:S05]  /*69a0*/  @!P0 NANOSLEEP.SYNCS 0x989680 ;  /* 0x009896800000895d */ /* 0x004fea0003900000 */
[----:B------:R-:W2:Y:S02]  /*69b0*/  @!P0 SYNCS.PHASECHK.TRANS64 P0, [R6+URZ], R5 ;  /* 0x00000005060085a7 */ /* 0x000ea4000800007f */
[----:B--2---:R-:W-:Y:S05]  /*69c0*/  @!P0 BRA `(.L_x_135) ;  /* 0xfffffffc00f08947 */ /* 0x004fea000383ffff */
[----:B------:R-:W-:Y:S05]  /*69d0*/  BRA `(.L_x_158) ;  /* 0xfffffff800347947 */ /* 0x000fea000383ffff */
.L_x_159:
[----:B------:R-:W-:-:S00]  /*69e0*/  BRA `(.L_x_159) ;  /* 0xfffffffc00fc7947 */ /* 0x000fc0000383ffff */
[----:B------:R-:W-:-:S00]  /*69f0*/  NOP ;  /* 0x0000000000007918 */ /* 0x000fc00000000000 */
        /* <DEDUP_REMOVED lines=8> */
.L_x_160:


//--------------------- .nv.global.init           --------------------------
	.section	.nv.global.init,"aw",@progbits
.nv.global.init:
	.type		$str$22,@object
	.size		$str$22,($str$23 - $str$22)
$str$22:
        /*0000*/ 	.byte	0x6b, 0x5f, 0x74, 0x69, 0x6c, 0x65, 0x5f, 0x63, 0x6f, 0x75, 0x6e, 0x74, 0x20, 0x3e, 0x3d, 0x20
        /*0010*/ 	.byte	0x31, 0x00
	.type		$str$23,@object
	.size		$str$23,(__unnamed_1 - $str$23)
$str$23:
        /*0012*/ 	.byte	0x2f, 0x74, 0x6d, 0x70, 0x2f, 0x63, 0x75, 0x74, 0x6c, 0x61, 0x73, 0x73, 0x5f, 0x73, 0x77, 0x65
        /*0022*/ 	.byte	0x65, 0x70, 0x5f, 0x73, 0x72, 0x63, 0x2f, 0x69, 0x6e, 0x63, 0x6c, 0x75, 0x64, 0x65, 0x2f, 0x63
        /*0032*/ 	.byte	0x75, 0x74, 0x6c, 0x61, 0x73, 0x73, 0x2f, 0x67, 0x65, 0x6d, 0x6d, 0x2f, 0x63, 0x6f, 0x6c, 0x6c
        /*0042*/ 	.byte	0x65, 0x63, 0x74, 0x69, 0x76, 0x65, 0x2f, 0x73, 0x6d, 0x39, 0x30, 0x5f, 0x6d, 0x6d, 0x61, 0x5f
        /*0052*/ 	.byte	0x74, 0x6d, 0x61, 0x5f, 0x67, 0x6d, 0x6d, 0x61, 0x5f, 0x73, 0x73, 0x5f, 0x77, 0x61, 0x72, 0x70
        /*0062*/ 	.byte	0x73, 0x70, 0x65, 0x63, 0x69, 0x61, 0x6c, 0x69, 0x7a, 0x65, 0x64, 0x2e, 0x68, 0x70, 0x70, 0x00
	.type		__unnamed_1,@object
	.size		__unnamed_1,(.L_0 - __unnamed_1)
__unnamed_1:
        /*0072*/ 	.byte	0x76, 0x6f, 0x69, 0x64, 0x20, 0x63, 0x75, 0x74, 0x6c, 0x61, 0x73, 0x73, 0x3a, 0x3a, 0x67, 0x65
        /* <DEDUP_REMOVED lines=180> */
        /*0bc2*/ 	.byte	0x64, 0x65, 0x6e, 0x74, 0x69, 0x74, 0x79, 0x5d, 0x00
.L_0:


//--------------------- .nv.shared._ZN7cutlass13device_kernelINS_4gemm6kernel13GemmUniversalIN4cute5tupleIJiiiiEEENS1_10collective13CollectiveMmaINS1_34MainloopSm90TmaGmmaWarpSpecializedILi14ENS5_IJNS4_1CILi1EEENSA_ILi8EEESB_EEENS1_32KernelTmaWarpSpecializedPingpongEEENS5_IJNSA_ILi64EEESG_SG_EEENS_10bfloat16_tENS5_IJlSB_lEEESI_SJ_NS4_8TiledMMAINS4_8MMA_AtomIJNS4_4SM904GMMA27MMA_64x64x16_F32BF16BF16_SSILNSN_5MajorE0ELSP_0ELNSN_7ScaleInE1ELSQ_1EEEEEENS4_6LayoutINS5_IJSB_SB_SB_EEENS5_IJNSA_ILi0EEESV_SV_EEEEENS5_IJNS4_10UnderscoreESY_SY_EEEEENS4_23SM90_TMA_LOAD_MULTICASTENS4_14ComposedLayoutINS4_7SwizzleILi3ELi4ELi3EEENS4_18smem_ptr_flag_bitsILi16EEENST_INS5_IJSC_SG_EEENS5_IJSG_SB_EEEEEEEvNS4_8identityENS4_13SM90_TMA_LOADES1A_vS1B_EENS_8epilogue10collective6detail29Sm90TmaWarpSpecializedAdapterINS1F_15DefaultEpilogueISI_SJ_SJ_NS1E_6thread17LinearCombinationISI_Li1EffLNS1J_9ScaleType4KindE0ELNS_15FloatRoundStyleE2ESI_EENS1_15EpilogueDefaultEEEEEvvEEEEvNT_6ParamsE --------------------------
	.section	.nv.shared._ZN7cutlass13device_kernelINS_4gemm6kernel13GemmUniversalIN4cute5tupleIJiiiiEEENS1_10collective13CollectiveMmaINS1_34MainloopSm90TmaGmmaWarpSpecializedILi14ENS5_IJNS4_1CILi1EEENSA_ILi8EEESB_EEENS1_32KernelTmaWarpSpecializedPingpongEEENS5_IJNSA_ILi64EEESG_SG_EEENS_10bfloat16_tENS5_IJlSB_lEEESI_SJ_NS4_8TiledMMAINS4_8MMA_AtomIJNS4_4SM904GMMA27MMA_64x64x16_F32BF16BF16_SSILNSN_5MajorE0ELSP_0ELNSN_7ScaleInE1ELSQ_1EEEEEENS4_6LayoutINS5_IJSB_SB_SB_EEENS5_IJNSA_ILi0EEESV_SV_EEEEENS5_IJNS4_10UnderscoreESY_SY_EEEEENS4_23SM90_TMA_LOAD_MULTICASTENS4_14ComposedLayoutINS4_7SwizzleILi3ELi4ELi3EEENS4_18smem_ptr_flag_bitsILi16EEENST_INS5_IJSC_SG_EEENS5_IJSG_SB_EEEEEEEvNS4_8identityENS4_13SM90_TMA_LOADES1A_vS1B_EENS_8epilogue10collective6detail29Sm90TmaWarpSpecializedAdapterINS1F_15DefaultEpilogueISI_SJ_SJ_NS1E_6thread17LinearCombinationISI_Li1EffLNS1J_9ScaleType4KindE0ELNS_15FloatRoundStyleE2ESI_EENS1_15EpilogueDefaultEEEEEvvEEEEvNT_6ParamsE,"aw",@nobits
	.sectionflags	@""
	.align	16
	.zero		1024


//--------------------- .nv.shared.reserved.0     --------------------------
	.section	.nv.shared.reserved.0,"aw",@nobits
	.weak		__nv_reservedSMEM_offset_0_alias
	.size		__nv_reservedSMEM_offset_0_alias, 0, 0
	.other		__nv_reservedSMEM_offset_0_alias,@"STO_CUDA_RESERVED_SHARED STV_DEFAULT"
__nv_reservedSMEM_offset_0_alias:
	.zero		0


//--------------------- .nv.global                --------------------------
	.section	.nv.global,"aw",@nobits
.nv.global:
	.type		_ZN40_INTERNAL_98f9a5a8_4_k_cu_6899abe5_171844cute1_E,@object
	.size		_ZN40_INTERNAL_98f9a5a8_4_k_cu_6899abe5_171844cute1_E,(_ZN40_INTERNAL_98f9a5a8_4_k_cu_6899abe5_171844cuda3std3__45__cpo6cbeginE - _ZN40_INTERNAL_98f9a5a8_4_k_cu_6899abe5_171844cute1_E)
_ZN40_INTERNAL_98f9a5a8_4_k_cu_6899abe5_171844cute1_E:
	.zero		1
	.type		_ZN40_INTERNAL_98f9a5a8_4_k_cu_6899abe5_171844cuda3std3__45__cpo6cbeginE,@object
	.size		_ZN40_INTERNAL_98f9a5a8_4_k_cu_6899abe5_171844cuda3std3__45__cpo6cbeginE,(_ZN40_INTERNAL_98f9a5a8_4_k_cu_6899abe5_171844cuda3std3__48in_placeE - _ZN40_INTERNAL_98f9a5a8_4_k_cu_6899abe5_171844cuda3std3__45__cpo6cbeginE)
_ZN40_INTERNAL_98f9a5a8_4_k_cu_6899abe5_171844cuda3std3__45__cpo6cbeginE:
	.zero		1
	.type		_ZN40_INTERNAL_98f9a5a8_4_k_cu_6899abe5_171844cuda3std3__48in_placeE,@object
	.size		_ZN40_INTERNAL_98f9a5a8_4_k_cu_6899abe5_171844cuda3std3__48in_placeE,(_ZN40_INTERNAL_98f9a5a8_4_k_cu_6899abe5_171844cuda3std6ranges3__45__cpo9iter_moveE - _ZN40_INTERNAL_98f9a5a8_4_k_cu_6899abe5_171844cuda3std3__48in_placeE)
_ZN40_INTERNAL_98f9a5a8_4_k_cu_6899abe5_171844cuda3std3__48in_placeE:
	.zero		1
	.type		_ZN40_INTERNAL_98f9a5a8_4_k_cu_6899abe5_171844cuda3std6ranges3__45__cpo9iter_moveE,@object
	.size		_ZN40_INTERNAL_98f9a5a8_4_k_cu_6899abe5_171844cuda3std6ranges3__45__cpo9iter_moveE,(_ZN40_INTERNAL_98f9a5a8_4_k_cu_6899abe5_171844cuda3std3__45__cpo5beginE - _ZN40_INTERNAL_98f9a5a8_4_k_cu_6899abe5_171844cuda3std6ranges3__45__cpo9iter_moveE)
_ZN40_INTERNAL_98f9a5a8_4_k_cu_6899abe5_171844cuda3std6ranges3__45__cpo9iter_moveE:
	.zero		1
	.type		_ZN40_INTERNAL_98f9a5a8_4_k_cu_6899abe5_171844cuda3std3__45__cpo5beginE,@object
	.size		_ZN40_INTERNAL_98f9a5a8_4_k_cu_6899abe5_171844cuda3std3__45__cpo5beginE,(_ZN40_INTERNAL_98f9a5a8_4_k_cu_6899abe5_171844cuda3std3__442_GLOBAL__N__98f9a5a8_4_k_cu_6899abe5_171846ignoreE - _ZN40_INTERNAL_98f9a5a8_4_k_cu_6899abe5_171844cuda3std3__45__cpo5beginE)
_ZN40_INTERNAL_98f9a5a8_4_k_cu_6899abe5_171844cuda3std3__45__cpo5beginE:
	.zero		1
	.type		_ZN40_INTERNAL_98f9a5a8_4_k_cu_6899abe5_171844cuda3std3__442_GLOBAL__N__98f9a5a8_4_k_cu_6899abe5_171846ignoreE,@object
	.size		_ZN40_INTERNAL_98f9a5a8_4_k_cu_6899abe5_171844cuda3std3__442_GLOBAL__N__98f9a5a8_4_k_cu_6899abe5_171846ignoreE,(_ZN40_INTERNAL_98f9a5a8_4_k_cu_6899abe5_171844cute7productE - _ZN40_INTERNAL_98f9a5a8_4_k_cu_6899abe5_171844cuda3std3__442_GLOBAL__N__98f9a5a8_4_k_cu_6899abe5_171846ignoreE)
_ZN40_INTERNAL_98f9a5a8_4_k_cu_6899abe5_171844cuda3std3__442_GLOBAL__N__98f9a5a8_4_k_cu_6899abe5_171846ignoreE:
	.zero		1
	.type		_ZN40_INTERNAL_98f9a5a8_4_k_cu_6899abe5_171844cute7productE,@object
	.size		_ZN40_INTERNAL_98f9a5a8_4_k_cu_6899abe5_171844cute7productE,(_ZN40_INTERNAL_98f9a5a8_4_k_cu_6899abe5_171844cuda3std3__45__cpo3endE - _ZN40_INTERNAL_98f9a5a8_4_k_cu_6899abe5_171844cute7productE)
_ZN40_INTERNAL_98f9a5a8_4_k_cu_6899abe5_171844cute7productE:
	.zero		1
	.type		_ZN40_INTERNAL_98f9a5a8_4_k_cu_6899abe5_171844cuda3std3__45__cpo3endE,@object
	.size		_ZN40_INTERNAL_98f9a5a8_4_k_cu_6899abe5_171844cuda3std3__45__cpo3endE,(_ZN40_INTERNAL_98f9a5a8_4_k_cu_6899abe5_171844cuda3std3__419piecewise_constructE - _ZN40_INTERNAL_98f9a5a8_4_k_cu_6899abe5_171844cuda3std3__45__cpo3endE)
_ZN40_INTERNAL_98f9a5a8_4_k_cu_6899abe5_171844cuda3std3__45__cpo3endE:
	.zero		1
	.type		_ZN40_INTERNAL_98f9a5a8_4_k_cu_6899abe5_171844cuda3std3__419piecewise_constructE,@object
	.size		_ZN40_INTERNAL_98f9a5a8_4_k_cu_6899abe5_171844cuda3std3__419piecewise_constructE,(_ZN40_INTERNAL_98f9a5a8_4_k_cu_6899abe5_171844cuda3std3__45__cpo4cendE - _ZN40_INTERNAL_98f9a5a8_4_k_cu_6899abe5_171844cuda3std3__419piecewise_constructE)
_ZN40_INTERNAL_98f9a5a8_4_k_cu_6899abe5_171844cuda3std3__419piecewise_constructE:
	.zero		1
	.type		_ZN40_INTERNAL_98f9a5a8_4_k_cu_6899abe5_171844cuda3std3__45__cpo4cendE,@object
	.size		_ZN40_INTERNAL_98f9a5a8_4_k_cu_6899abe5_171844cuda3std3__45__cpo4cendE,(_ZN40_INTERNAL_98f9a5a8_4_k_cu_6899abe5_171844cuda3std6ranges3__45__cpo4swapE - _ZN40_INTERNAL_98f9a5a8_4_k_cu_6899abe5_171844cuda3std3__45__cpo4cendE)
_ZN40_INTERNAL_98f9a5a8_4_k_cu_6899abe5_171844cuda3std3__45__cpo4cendE:
	.zero		1
	.type		_ZN40_INTERNAL_98f9a5a8_4_k_cu_6899abe5_171844cuda3std6ranges3__45__cpo4swapE,@object
	.size		_ZN40_INTERNAL_98f9a5a8_4_k_cu_6899abe5_171844cuda3std6ranges3__45__cpo4swapE,(.L_8 - _ZN40_INTERNAL_98f9a5a8_4_k_cu_6899abe5_171844cuda3std6ranges3__45__cpo4swapE)
_ZN40_INTERNAL_98f9a5a8_4_k_cu_6899abe5_171844cuda3std6ranges3__45__cpo4swapE:
	.zero		1
.L_8:


//--------------------- .nv.constant0._ZN7cutlass13device_kernelINS_4gemm6kernel13GemmUniversalIN4cute5tupleIJiiiiEEENS1_10collective13CollectiveMmaINS1_34MainloopSm90TmaGmmaWarpSpecializedILi14ENS5_IJNS4_1CILi1EEENSA_ILi8EEESB_EEENS1_32KernelTmaWarpSpecializedPingpongEEENS5_IJNSA_ILi64EEESG_SG_EEENS_10bfloat16_tENS5_IJlSB_lEEESI_SJ_NS4_8TiledMMAINS4_8MMA_AtomIJNS4_4SM904GMMA27MMA_64x64x16_F32BF16BF16_SSILNSN_5MajorE0ELSP_0ELNSN_7ScaleInE1ELSQ_1EEEEEENS4_6LayoutINS5_IJSB_SB_SB_EEENS5_IJNSA_ILi0EEESV_SV_EEEEENS5_IJNS4_10UnderscoreESY_SY_EEEEENS4_23SM90_TMA_LOAD_MULTICASTENS4_14ComposedLayoutINS4_7SwizzleILi3ELi4ELi3EEENS4_18smem_ptr_flag_bitsILi16EEENST_INS5_IJSC_SG_EEENS5_IJSG_SB_EEEEEEEvNS4_8identityENS4_13SM90_TMA_LOADES1A_vS1B_EENS_8epilogue10collective6detail29Sm90TmaWarpSpecializedAdapterINS1F_15DefaultEpilogueISI_SJ_SJ_NS1E_6thread17LinearCombinationISI_Li1EffLNS1J_9ScaleType4KindE0ELNS_15FloatRoundStyleE2ESI_EENS1_15EpilogueDefaultEEEEEvvEEEEvNT_6ParamsE --------------------------
	.section	.nv.constant0._ZN7cutlass13device_kernelINS_4gemm6kernel13GemmUniversalIN4cute5tupleIJiiiiEEENS1_10collective13CollectiveMmaINS1_34MainloopSm90TmaGmmaWarpSpecializedILi14ENS5_IJNS4_1CILi1EEENSA_ILi8EEESB_EEENS1_32KernelTmaWarpSpecializedPingpongEEENS5_IJNSA_ILi64EEESG_SG_EEENS_10bfloat16_tENS5_IJlSB_lEEESI_SJ_NS4_8TiledMMAINS4_8MMA_AtomIJNS4_4SM904GMMA27MMA_64x64x16_F32BF16BF16_SSILNSN_5MajorE0ELSP_0ELNSN_7ScaleInE1ELSQ_1EEEEEENS4_6LayoutINS5_IJSB_SB_SB_EEENS5_IJNSA_ILi0EEESV_SV_EEEEENS5_IJNS4_10UnderscoreESY_SY_EEEEENS4_23SM90_TMA_LOAD_MULTICASTENS4_14ComposedLayoutINS4_7SwizzleILi3ELi4ELi3EEENS4_18smem_ptr_flag_bitsILi16EEENST_INS5_IJSC_SG_EEENS5_IJSG_SB_EEEEEEEvNS4_8identityENS4_13SM90_TMA_LOADES1A_vS1B_EENS_8epilogue10collective6detail29Sm90TmaWarpSpecializedAdapterINS1F_15DefaultEpilogueISI_SJ_SJ_NS1E_6thread17LinearCombinationISI_Li1EffLNS1J_9ScaleType4KindE0ELNS_15FloatRoundStyleE2ESI_EENS1_15EpilogueDefaultEEEEEvvEEEEvNT_6ParamsE,"a",@progbits
	.sectionflags	@""
	.align	4
.nv.constant0._ZN7cutlass13device_kernelINS_4gemm6kernel13GemmUniversalIN4cute5tupleIJiiiiEEENS1_10collective13CollectiveMmaINS1_34MainloopSm90TmaGmmaWarpSpecializedILi14ENS5_IJNS4_1CILi1EEENSA_ILi8EEESB_EEENS1_32KernelTmaWarpSpecializedPingpongEEENS5_IJNSA_ILi64EEESG_SG_EEENS_10bfloat16_tENS5_IJlSB_lEEESI_SJ_NS4_8TiledMMAINS4_8MMA_AtomIJNS4_4SM904GMMA27MMA_64x64x16_F32BF16BF16_SSILNSN_5MajorE0ELSP_0ELNSN_7ScaleInE1ELSQ_1EEEEEENS4_6LayoutINS5_IJSB_SB_SB_EEENS5_IJNSA_ILi0EEESV_SV_EEEEENS5_IJNS4_10UnderscoreESY_SY_EEEEENS4_23SM90_TMA_LOAD_MULTICASTENS4_14ComposedLayoutINS4_7SwizzleILi3ELi4ELi3EEENS4_18smem_ptr_flag_bitsILi16EEENST_INS5_IJSC_SG_EEENS5_IJSG_SB_EEEEEEEvNS4_8identityENS4_13SM90_TMA_LOADES1A_vS1B_EENS_8epilogue10collective6detail29Sm90TmaWarpSpecializedAdapterINS1F_15DefaultEpilogueISI_SJ_SJ_NS1E_6thread17LinearCombinationISI_Li1EffLNS1J_9ScaleType4KindE0ELNS_15FloatRoundStyleE2ESI_EENS1_15EpilogueDefaultEEEEEvvEEEEvNT_6ParamsE:
	.zero		1664


//--------------------- SYMBOLS --------------------------

	.type		.nv.reservedSmem.offset0,@object
	.size		.nv.reservedSmem.offset0,0x4
	.type		__assertfail,@function
